//
// Generated by NVIDIA NVVM Compiler
//
// Compiler Build ID: CL-36424714
// Cuda compilation tools, release 13.0, V13.0.88
// Based on NVVM 20.0.0
//

.version 9.0
.target sm_100
.address_size 64

	// .globl	_Z9dummyCopyv
.extern .func  (.param .b32 func_retval0) vprintf
(
	.param .b64 vprintf_param_0,
	.param .b64 vprintf_param_1
)
;
.global .align 4 .b8 d_x[32768];
.global .align 4 .b8 d_Xfp32[32768];
.global .align 4 .b8 d_ix[32768];
.global .align 4 .b8 d_rms[32768];
.const .align 4 .b8 d_N[4];
.const .align 4 .b8 d_median[4];
.const .align 4 .b8 d_max[4];
.global .align 4 .b8 d_inOut[4000000];
.global .align 4 .b8 d_inOutCopy[4000000];
.global .align 1 .b8 $str[19] = {71, 80, 85, 32, 80, 83, 78, 82, 58, 32, 37, 102, 91, 100, 66, 93, 10, 32};
.global .align 1 .b8 $str$1[29] = {61, 61, 61, 61, 61, 61, 61, 32, 71, 80, 85, 32, 83, 73, 68, 69, 58, 32, 61, 61, 61, 61, 61, 61, 61, 61, 61, 10};
.global .align 1 .b8 $str$2[14] = {100, 95, 120, 91, 37, 105, 93, 58, 32, 37, 52, 102, 10};
.global .align 1 .b8 $str$3[16] = {100, 95, 105, 120, 91, 37, 105, 93, 58, 32, 37, 46, 52, 102, 10};
.global .align 1 .b8 $str$4[15] = {100, 95, 120, 91, 37, 105, 93, 58, 32, 37, 46, 52, 102, 10};

.visible .entry _Z9dummyCopyv()
{
	.reg .b32 	%r<5>;
	.reg .b32 	%f<2>;
	.reg .b64 	%rd<6>;

	mov.u32 	%r1, %ctaid.x;
	mov.u32 	%r2, %ntid.x;
	mov.u32 	%r3, %tid.x;
	mad.lo.s32 	%r4, %r1, %r2, %r3;
	mul.wide.u32 	%rd1, %r4, 4;
	mov.u64 	%rd2, d_inOut;
	add.s64 	%rd3, %rd2, %rd1;
	ld.global.f32 	%f1, [%rd3];
	mov.u64 	%rd4, d_inOutCopy;
	add.s64 	%rd5, %rd4, %rd1;
	st.global.f32 	[%rd5], %f1;
	ret;

}
	// .globl	_Z4psnrv
.visible .entry _Z4psnrv()
{
	.local .align 8 .b8 	__local_depot1[8];
	.reg .b64 	%SP;
	.reg .b64 	%SPL;
	.reg .pred 	%p<13>;
	.reg .b32 	%r<29>;
	.reg .b32 	%f<57>;
	.reg .b64 	%rd<22>;
	.reg .b64 	%fd<88>;

	mov.u64 	%SPL, __local_depot1;
	cvta.local.u64 	%SP, %SPL;
	ld.const.u32 	%r1, [d_N];
	setp.eq.s32 	%p1, %r1, 0;
	mov.f64 	%fd87, 0d0000000000000000;
	@%p1 bra 	$L__BB1_13;
	and.b32  	%r2, %r1, 15;
	setp.lt.u32 	%p2, %r1, 16;
	mov.b32 	%r26, 0;
	mov.f64 	%fd87, 0d0000000000000000;
	@%p2 bra 	$L__BB1_4;
	and.b32  	%r26, %r1, -16;
	mov.u64 	%rd7, d_rms;
	add.s64 	%rd20, %rd7, 32;
	neg.s32 	%r24, %r26;
	mov.f64 	%fd87, 0d0000000000000000;
$L__BB1_3:
	.pragma "nounroll";
	ld.global.f32 	%f1, [%rd20+-32];
	cvt.f64.f32 	%fd18, %f1;
	add.f64 	%fd19, %fd87, %fd18;
	ld.global.f32 	%f2, [%rd20+-28];
	cvt.f64.f32 	%fd20, %f2;
	add.f64 	%fd21, %fd19, %fd20;
	ld.global.f32 	%f3, [%rd20+-24];
	cvt.f64.f32 	%fd22, %f3;
	add.f64 	%fd23, %fd21, %fd22;
	ld.global.f32 	%f4, [%rd20+-20];
	cvt.f64.f32 	%fd24, %f4;
	add.f64 	%fd25, %fd23, %fd24;
	ld.global.f32 	%f5, [%rd20+-16];
	cvt.f64.f32 	%fd26, %f5;
	add.f64 	%fd27, %fd25, %fd26;
	ld.global.f32 	%f6, [%rd20+-12];
	cvt.f64.f32 	%fd28, %f6;
	add.f64 	%fd29, %fd27, %fd28;
	ld.global.f32 	%f7, [%rd20+-8];
	cvt.f64.f32 	%fd30, %f7;
	add.f64 	%fd31, %fd29, %fd30;
	ld.global.f32 	%f8, [%rd20+-4];
	cvt.f64.f32 	%fd32, %f8;
	add.f64 	%fd33, %fd31, %fd32;
	ld.global.f32 	%f9, [%rd20];
	cvt.f64.f32 	%fd34, %f9;
	add.f64 	%fd35, %fd33, %fd34;
	ld.global.f32 	%f10, [%rd20+4];
	cvt.f64.f32 	%fd36, %f10;
	add.f64 	%fd37, %fd35, %fd36;
	ld.global.f32 	%f11, [%rd20+8];
	cvt.f64.f32 	%fd38, %f11;
	add.f64 	%fd39, %fd37, %fd38;
	ld.global.f32 	%f12, [%rd20+12];
	cvt.f64.f32 	%fd40, %f12;
	add.f64 	%fd41, %fd39, %fd40;
	ld.global.f32 	%f13, [%rd20+16];
	cvt.f64.f32 	%fd42, %f13;
	add.f64 	%fd43, %fd41, %fd42;
	ld.global.f32 	%f14, [%rd20+20];
	cvt.f64.f32 	%fd44, %f14;
	add.f64 	%fd45, %fd43, %fd44;
	ld.global.f32 	%f15, [%rd20+24];
	cvt.f64.f32 	%fd46, %f15;
	add.f64 	%fd47, %fd45, %fd46;
	ld.global.f32 	%f16, [%rd20+28];
	cvt.f64.f32 	%fd48, %f16;
	add.f64 	%fd87, %fd47, %fd48;
	add.s32 	%r24, %r24, 16;
	add.s64 	%rd20, %rd20, 64;
	setp.ne.s32 	%p3, %r24, 0;
	@%p3 bra 	$L__BB1_3;
$L__BB1_4:
	setp.eq.s32 	%p4, %r2, 0;
	@%p4 bra 	$L__BB1_13;
	and.b32  	%r8, %r1, 7;
	setp.lt.u32 	%p5, %r2, 8;
	@%p5 bra 	$L__BB1_7;
	mul.wide.u32 	%rd8, %r26, 4;
	mov.u64 	%rd9, d_rms;
	add.s64 	%rd10, %rd9, %rd8;
	ld.global.f32 	%f17, [%rd10];
	cvt.f64.f32 	%fd50, %f17;
	add.f64 	%fd51, %fd87, %fd50;
	ld.global.f32 	%f18, [%rd10+4];
	cvt.f64.f32 	%fd52, %f18;
	add.f64 	%fd53, %fd51, %fd52;
	ld.global.f32 	%f19, [%rd10+8];
	cvt.f64.f32 	%fd54, %f19;
	add.f64 	%fd55, %fd53, %fd54;
	ld.global.f32 	%f20, [%rd10+12];
	cvt.f64.f32 	%fd56, %f20;
	add.f64 	%fd57, %fd55, %fd56;
	ld.global.f32 	%f21, [%rd10+16];
	cvt.f64.f32 	%fd58, %f21;
	add.f64 	%fd59, %fd57, %fd58;
	ld.global.f32 	%f22, [%rd10+20];
	cvt.f64.f32 	%fd60, %f22;
	add.f64 	%fd61, %fd59, %fd60;
	ld.global.f32 	%f23, [%rd10+24];
	cvt.f64.f32 	%fd62, %f23;
	add.f64 	%fd63, %fd61, %fd62;
	ld.global.f32 	%f24, [%rd10+28];
	cvt.f64.f32 	%fd64, %f24;
	add.f64 	%fd87, %fd63, %fd64;
	add.s32 	%r26, %r26, 8;
$L__BB1_7:
	setp.eq.s32 	%p6, %r8, 0;
	@%p6 bra 	$L__BB1_13;
	and.b32  	%r11, %r1, 3;
	setp.lt.u32 	%p7, %r8, 4;
	@%p7 bra 	$L__BB1_10;
	mul.wide.u32 	%rd11, %r26, 4;
	mov.u64 	%rd12, d_rms;
	add.s64 	%rd13, %rd12, %rd11;
	ld.global.f32 	%f25, [%rd13];
	cvt.f64.f32 	%fd66, %f25;
	add.f64 	%fd67, %fd87, %fd66;
	ld.global.f32 	%f26, [%rd13+4];
	cvt.f64.f32 	%fd68, %f26;
	add.f64 	%fd69, %fd67, %fd68;
	ld.global.f32 	%f27, [%rd13+8];
	cvt.f64.f32 	%fd70, %f27;
	add.f64 	%fd71, %fd69, %fd70;
	ld.global.f32 	%f28, [%rd13+12];
	cvt.f64.f32 	%fd72, %f28;
	add.f64 	%fd87, %fd71, %fd72;
	add.s32 	%r26, %r26, 4;
$L__BB1_10:
	setp.eq.s32 	%p8, %r11, 0;
	@%p8 bra 	$L__BB1_13;
	mul.wide.u32 	%rd14, %r26, 4;
	mov.u64 	%rd15, d_rms;
	add.s64 	%rd21, %rd15, %rd14;
	neg.s32 	%r28, %r11;
$L__BB1_12:
	.pragma "nounroll";
	ld.global.f32 	%f29, [%rd21];
	cvt.f64.f32 	%fd73, %f29;
	add.f64 	%fd87, %fd87, %fd73;
	add.s64 	%rd21, %rd21, 4;
	add.s32 	%r28, %r28, 1;
	setp.ne.s32 	%p9, %r28, 0;
	@%p9 bra 	$L__BB1_12;
$L__BB1_13:
	add.u64 	%rd16, %SP, 0;
	add.u64 	%rd17, %SPL, 0;
	cvt.rn.f32.u32 	%f30, %r1;
	cvt.f64.f32 	%fd74, %f30;
	div.rn.f64 	%fd75, %fd87, %fd74;
	ld.const.f32 	%f31, [d_max];
	mul.f32 	%f32, %f31, %f31;
	cvt.f64.f32 	%fd76, %f32;
	div.rn.f64 	%fd77, %fd76, %fd75;
	cvt.rn.f32.f64 	%f33, %fd77;
	setp.lt.f32 	%p10, %f33, 0f00800000;
	mul.f32 	%f34, %f33, 0f4B000000;
	selp.f32 	%f35, %f34, %f33, %p10;
	selp.f32 	%f36, 0fC1B80000, 0f00000000, %p10;
	mov.b32 	%r18, %f35;
	add.s32 	%r19, %r18, -1059760811;
	and.b32  	%r20, %r19, -8388608;
	sub.s32 	%r21, %r18, %r20;
	mov.b32 	%f37, %r21;
	cvt.rn.f32.s32 	%f38, %r20;
	fma.rn.f32 	%f39, %f38, 0f34000000, %f36;
	add.f32 	%f40, %f37, 0fBF800000;
	fma.rn.f32 	%f41, %f40, 0fBE055027, 0f3E1039F6;
	fma.rn.f32 	%f42, %f41, %f40, 0fBDF8CDCC;
	fma.rn.f32 	%f43, %f42, %f40, 0f3E0F2955;
	fma.rn.f32 	%f44, %f43, %f40, 0fBE2AD8B9;
	fma.rn.f32 	%f45, %f44, %f40, 0f3E4CED0B;
	fma.rn.f32 	%f46, %f45, %f40, 0fBE7FFF22;
	fma.rn.f32 	%f47, %f46, %f40, 0f3EAAAA78;
	fma.rn.f32 	%f48, %f47, %f40, 0fBF000000;
	mul.f32 	%f49, %f40, %f48;
	fma.rn.f32 	%f50, %f49, %f40, %f40;
	fma.rn.f32 	%f51, %f39, 0f3F317218, %f50;
	setp.gt.u32 	%p11, %r18, 2139095039;
	fma.rn.f32 	%f52, %f35, 0f7F800000, 0f7F800000;
	selp.f32 	%f53, %f52, %f51, %p11;
	setp.eq.f32 	%p12, %f35, 0f00000000;
	mul.f32 	%f54, %f53, 0f3EDE5BD9;
	mul.f32 	%f55, %f54, 0f41200000;
	selp.f32 	%f56, 0fFF800000, %f55, %p12;
	cvt.f64.f32 	%fd78, %f56;
	st.local.f64 	[%rd17], %fd78;
	mov.u64 	%rd18, $str;
	cvta.global.u64 	%rd19, %rd18;
	{ // callseq 0, 0
	.param .b64 param0;
	st.param.b64 	[param0], %rd19;
	.param .b64 param1;
	st.param.b64 	[param1], %rd16;
	.param .b32 retval0;
	call.uni (retval0), 
	vprintf, 
	(
	param0, 
	param1
	);
	ld.param.b32 	%r22, [retval0];
	} // callseq 0
	ret;

}
	// .globl	_Z3rmsv
.visible .entry _Z3rmsv()
{
	.reg .b32 	%r<5>;
	.reg .b32 	%f<7>;
	.reg .b64 	%rd<8>;

	mov.u32 	%r1, %ctaid.x;
	mov.u32 	%r2, %ntid.x;
	mov.u32 	%r3, %tid.x;
	mad.lo.s32 	%r4, %r1, %r2, %r3;
	mul.wide.u32 	%rd1, %r4, 4;
	mov.u64 	%rd2, d_x;
	add.s64 	%rd3, %rd2, %rd1;
	ld.global.f32 	%f1, [%rd3];
	ld.const.f32 	%f2, [d_median];
	add.f32 	%f3, %f1, %f2;
	mov.u64 	%rd4, d_ix;
	add.s64 	%rd5, %rd4, %rd1;
	ld.global.f32 	%f4, [%rd5];
	sub.f32 	%f5, %f3, %f4;
	mul.f32 	%f6, %f5, %f5;
	mov.u64 	%rd6, d_rms;
	add.s64 	%rd7, %rd6, %rd1;
	st.global.f32 	[%rd7], %f6;
	ret;

}
	// .globl	_Z11printKernelv
.visible .entry _Z11printKernelv()
{
	.local .align 16 .b8 	__local_depot3[16];
	.reg .b64 	%SP;
	.reg .b64 	%SPL;
	.reg .pred 	%p<18>;
	.reg .b32 	%r<252>;
	.reg .b32 	%f<98>;
	.reg .b64 	%rd<157>;
	.reg .b64 	%fd<65>;

	mov.u64 	%SPL, __local_depot3;
	cvta.local.u64 	%SP, %SPL;
	add.u64 	%rd2, %SP, 0;
	add.u64 	%rd1, %SPL, 0;
	mov.u64 	%rd3, $str$1;
	cvta.global.u64 	%rd4, %rd3;
	{ // callseq 1, 0
	.param .b64 param0;
	st.param.b64 	[param0], %rd4;
	.param .b64 param1;
	st.param.b64 	[param1], 0;
	.param .b32 retval0;
	call.uni (retval0), 
	vprintf, 
	(
	param0, 
	param1
	);
	ld.param.b32 	%r45, [retval0];
	} // callseq 1
	ld.const.f32 	%f1, [d_median];
	ld.global.f32 	%f2, [d_x];
	add.f32 	%f3, %f2, %f1;
	cvt.f64.f32 	%fd1, %f3;
	mov.b32 	%r47, 0;
	st.local.u32 	[%rd1], %r47;
	st.local.f64 	[%rd1+8], %fd1;
	mov.u64 	%rd5, $str$2;
	cvta.global.u64 	%rd6, %rd5;
	{ // callseq 2, 0
	.param .b64 param0;
	st.param.b64 	[param0], %rd6;
	.param .b64 param1;
	st.param.b64 	[param1], %rd2;
	.param .b32 retval0;
	call.uni (retval0), 
	vprintf, 
	(
	param0, 
	param1
	);
	ld.param.b32 	%r48, [retval0];
	} // callseq 2
	ld.global.f32 	%f4, [d_x+4];
	add.f32 	%f5, %f4, %f1;
	cvt.f64.f32 	%fd2, %f5;
	mov.b32 	%r50, 1;
	st.local.u32 	[%rd1], %r50;
	st.local.f64 	[%rd1+8], %fd2;
	{ // callseq 3, 0
	.param .b64 param0;
	st.param.b64 	[param0], %rd6;
	.param .b64 param1;
	st.param.b64 	[param1], %rd2;
	.param .b32 retval0;
	call.uni (retval0), 
	vprintf, 
	(
	param0, 
	param1
	);
	ld.param.b32 	%r51, [retval0];
	} // callseq 3
	ld.global.f32 	%f6, [d_x+8];
	add.f32 	%f7, %f6, %f1;
	cvt.f64.f32 	%fd3, %f7;
	mov.b32 	%r53, 2;
	st.local.u32 	[%rd1], %r53;
	st.local.f64 	[%rd1+8], %fd3;
	{ // callseq 4, 0
	.param .b64 param0;
	st.param.b64 	[param0], %rd6;
	.param .b64 param1;
	st.param.b64 	[param1], %rd2;
	.param .b32 retval0;
	call.uni (retval0), 
	vprintf, 
	(
	param0, 
	param1
	);
	ld.param.b32 	%r54, [retval0];
	} // callseq 4
	ld.global.f32 	%f8, [d_ix];
	cvt.f64.f32 	%fd4, %f8;
	st.local.u32 	[%rd1], %r47;
	st.local.f64 	[%rd1+8], %fd4;
	mov.u64 	%rd7, $str$3;
	cvta.global.u64 	%rd8, %rd7;
	{ // callseq 5, 0
	.param .b64 param0;
	st.param.b64 	[param0], %rd8;
	.param .b64 param1;
	st.param.b64 	[param1], %rd2;
	.param .b32 retval0;
	call.uni (retval0), 
	vprintf, 
	(
	param0, 
	param1
	);
	ld.param.b32 	%r56, [retval0];
	} // callseq 5
	ld.global.f32 	%f9, [d_ix+4];
	cvt.f64.f32 	%fd5, %f9;
	st.local.u32 	[%rd1], %r50;
	st.local.f64 	[%rd1+8], %fd5;
	{ // callseq 6, 0
	.param .b64 param0;
	st.param.b64 	[param0], %rd8;
	.param .b64 param1;
	st.param.b64 	[param1], %rd2;
	.param .b32 retval0;
	call.uni (retval0), 
	vprintf, 
	(
	param0, 
	param1
	);
	ld.param.b32 	%r58, [retval0];
	} // callseq 6
	ld.global.f32 	%f10, [d_ix+8];
	cvt.f64.f32 	%fd6, %f10;
	st.local.u32 	[%rd1], %r53;
	st.local.f64 	[%rd1+8], %fd6;
	{ // callseq 7, 0
	.param .b64 param0;
	st.param.b64 	[param0], %rd8;
	.param .b64 param1;
	st.param.b64 	[param1], %rd2;
	.param .b32 retval0;
	call.uni (retval0), 
	vprintf, 
	(
	param0, 
	param1
	);
	ld.param.b32 	%r60, [retval0];
	} // callseq 7
	ld.const.u32 	%r1, [d_N];
	add.s32 	%r248, %r1, -1;
	add.s32 	%r3, %r1, -4;
	setp.le.u32 	%p1, %r248, %r3;
	@%p1 bra 	$L__BB3_27;
	add.s32 	%r62, %r1, -2;
	min.u32 	%r63, %r62, %r3;
	not.b32 	%r64, %r63;
	add.s32 	%r4, %r1, %r64;
	sub.s32 	%r65, %r62, %r63;
	setp.lt.u32 	%p2, %r65, 15;
	mov.u32 	%r241, %r248;
	@%p2 bra 	$L__BB3_5;
	add.s32 	%r239, %r1, -8;
	and.b32  	%r66, %r4, -16;
	neg.s32 	%r238, %r66;
	mov.u64 	%rd10, d_x;
	mov.u64 	%rd12, $str$4;
$L__BB3_3:
	.pragma "nounroll";
	add.s32 	%r67, %r239, 7;
	mul.wide.u32 	%rd9, %r67, 4;
	add.s64 	%rd11, %rd10, %rd9;
	ld.global.f32 	%f11, [%rd11];
	add.f32 	%f12, %f11, %f1;
	cvt.f64.f32 	%fd7, %f12;
	st.local.u32 	[%rd1], %r67;
	st.local.f64 	[%rd1+8], %fd7;
	cvta.global.u64 	%rd13, %rd12;
	{ // callseq 8, 0
	.param .b64 param0;
	st.param.b64 	[param0], %rd13;
	.param .b64 param1;
	st.param.b64 	[param1], %rd2;
	.param .b32 retval0;
	call.uni (retval0), 
	vprintf, 
	(
	param0, 
	param1
	);
	ld.param.b32 	%r68, [retval0];
	} // callseq 8
	add.s32 	%r70, %r239, 6;
	mul.wide.u32 	%rd15, %r70, 4;
	add.s64 	%rd16, %rd10, %rd15;
	ld.global.f32 	%f13, [%rd16];
	add.f32 	%f14, %f13, %f1;
	cvt.f64.f32 	%fd8, %f14;
	st.local.u32 	[%rd1], %r70;
	st.local.f64 	[%rd1+8], %fd8;
	{ // callseq 9, 0
	.param .b64 param0;
	st.param.b64 	[param0], %rd13;
	.param .b64 param1;
	st.param.b64 	[param1], %rd2;
	.param .b32 retval0;
	call.uni (retval0), 
	vprintf, 
	(
	param0, 
	param1
	);
	ld.param.b32 	%r71, [retval0];
	} // callseq 9
	add.s32 	%r73, %r239, 5;
	mul.wide.u32 	%rd17, %r73, 4;
	add.s64 	%rd18, %rd10, %rd17;
	ld.global.f32 	%f15, [%rd18];
	add.f32 	%f16, %f15, %f1;
	cvt.f64.f32 	%fd9, %f16;
	st.local.u32 	[%rd1], %r73;
	st.local.f64 	[%rd1+8], %fd9;
	{ // callseq 10, 0
	.param .b64 param0;
	st.param.b64 	[param0], %rd13;
	.param .b64 param1;
	st.param.b64 	[param1], %rd2;
	.param .b32 retval0;
	call.uni (retval0), 
	vprintf, 
	(
	param0, 
	param1
	);
	ld.param.b32 	%r74, [retval0];
	} // callseq 10
	add.s32 	%r76, %r239, 4;
	mul.wide.u32 	%rd19, %r76, 4;
	add.s64 	%rd20, %rd10, %rd19;
	ld.global.f32 	%f17, [%rd20];
	add.f32 	%f18, %f17, %f1;
	cvt.f64.f32 	%fd10, %f18;
	st.local.u32 	[%rd1], %r76;
	st.local.f64 	[%rd1+8], %fd10;
	{ // callseq 11, 0
	.param .b64 param0;
	st.param.b64 	[param0], %rd13;
	.param .b64 param1;
	st.param.b64 	[param1], %rd2;
	.param .b32 retval0;
	call.uni (retval0), 
	vprintf, 
	(
	param0, 
	param1
	);
	ld.param.b32 	%r77, [retval0];
	} // callseq 11
	add.s32 	%r79, %r239, 3;
	mul.wide.u32 	%rd21, %r79, 4;
	add.s64 	%rd22, %rd10, %rd21;
	ld.global.f32 	%f19, [%rd22];
	add.f32 	%f20, %f19, %f1;
	cvt.f64.f32 	%fd11, %f20;
	st.local.u32 	[%rd1], %r79;
	st.local.f64 	[%rd1+8], %fd11;
	{ // callseq 12, 0
	.param .b64 param0;
	st.param.b64 	[param0], %rd13;
	.param .b64 param1;
	st.param.b64 	[param1], %rd2;
	.param .b32 retval0;
	call.uni (retval0), 
	vprintf, 
	(
	param0, 
	param1
	);
	ld.param.b32 	%r80, [retval0];
	} // callseq 12
	add.s32 	%r82, %r239, 2;
	mul.wide.u32 	%rd23, %r82, 4;
	add.s64 	%rd24, %rd10, %rd23;
	ld.global.f32 	%f21, [%rd24];
	add.f32 	%f22, %f21, %f1;
	cvt.f64.f32 	%fd12, %f22;
	st.local.u32 	[%rd1], %r82;
	st.local.f64 	[%rd1+8], %fd12;
	{ // callseq 13, 0
	.param .b64 param0;
	st.param.b64 	[param0], %rd13;
	.param .b64 param1;
	st.param.b64 	[param1], %rd2;
	.param .b32 retval0;
	call.uni (retval0), 
	vprintf, 
	(
	param0, 
	param1
	);
	ld.param.b32 	%r83, [retval0];
	} // callseq 13
	add.s32 	%r85, %r239, 1;
	mul.wide.u32 	%rd25, %r85, 4;
	add.s64 	%rd26, %rd10, %rd25;
	ld.global.f32 	%f23, [%rd26];
	add.f32 	%f24, %f23, %f1;
	cvt.f64.f32 	%fd13, %f24;
	st.local.u32 	[%rd1], %r85;
	st.local.f64 	[%rd1+8], %fd13;
	{ // callseq 14, 0
	.param .b64 param0;
	st.param.b64 	[param0], %rd13;
	.param .b64 param1;
	st.param.b64 	[param1], %rd2;
	.param .b32 retval0;
	call.uni (retval0), 
	vprintf, 
	(
	param0, 
	param1
	);
	ld.param.b32 	%r86, [retval0];
	} // callseq 14
	add.s32 	%r88, %r239, -8;
	mul.wide.u32 	%rd27, %r239, 4;
	add.s64 	%rd28, %rd10, %rd27;
	ld.global.f32 	%f25, [%rd28];
	add.f32 	%f26, %f25, %f1;
	cvt.f64.f32 	%fd14, %f26;
	st.local.u32 	[%rd1], %r239;
	st.local.f64 	[%rd1+8], %fd14;
	{ // callseq 15, 0
	.param .b64 param0;
	st.param.b64 	[param0], %rd13;
	.param .b64 param1;
	st.param.b64 	[param1], %rd2;
	.param .b32 retval0;
	call.uni (retval0), 
	vprintf, 
	(
	param0, 
	param1
	);
	ld.param.b32 	%r89, [retval0];
	} // callseq 15
	add.s32 	%r91, %r239, -1;
	mul.wide.u32 	%rd29, %r91, 4;
	add.s64 	%rd30, %rd10, %rd29;
	ld.global.f32 	%f27, [%rd30];
	add.f32 	%f28, %f27, %f1;
	cvt.f64.f32 	%fd15, %f28;
	st.local.u32 	[%rd1], %r91;
	st.local.f64 	[%rd1+8], %fd15;
	{ // callseq 16, 0
	.param .b64 param0;
	st.param.b64 	[param0], %rd13;
	.param .b64 param1;
	st.param.b64 	[param1], %rd2;
	.param .b32 retval0;
	call.uni (retval0), 
	vprintf, 
	(
	param0, 
	param1
	);
	ld.param.b32 	%r92, [retval0];
	} // callseq 16
	add.s32 	%r94, %r239, -2;
	mul.wide.u32 	%rd31, %r94, 4;
	add.s64 	%rd32, %rd10, %rd31;
	ld.global.f32 	%f29, [%rd32];
	add.f32 	%f30, %f29, %f1;
	cvt.f64.f32 	%fd16, %f30;
	st.local.u32 	[%rd1], %r94;
	st.local.f64 	[%rd1+8], %fd16;
	{ // callseq 17, 0
	.param .b64 param0;
	st.param.b64 	[param0], %rd13;
	.param .b64 param1;
	st.param.b64 	[param1], %rd2;
	.param .b32 retval0;
	call.uni (retval0), 
	vprintf, 
	(
	param0, 
	param1
	);
	ld.param.b32 	%r95, [retval0];
	} // callseq 17
	add.s32 	%r97, %r239, -3;
	mul.wide.u32 	%rd33, %r97, 4;
	add.s64 	%rd34, %rd10, %rd33;
	ld.global.f32 	%f31, [%rd34];
	add.f32 	%f32, %f31, %f1;
	cvt.f64.f32 	%fd17, %f32;
	st.local.u32 	[%rd1], %r97;
	st.local.f64 	[%rd1+8], %fd17;
	{ // callseq 18, 0
	.param .b64 param0;
	st.param.b64 	[param0], %rd13;
	.param .b64 param1;
	st.param.b64 	[param1], %rd2;
	.param .b32 retval0;
	call.uni (retval0), 
	vprintf, 
	(
	param0, 
	param1
	);
	ld.param.b32 	%r98, [retval0];
	} // callseq 18
	add.s32 	%r100, %r239, -4;
	mul.wide.u32 	%rd35, %r100, 4;
	add.s64 	%rd36, %rd10, %rd35;
	ld.global.f32 	%f33, [%rd36];
	add.f32 	%f34, %f33, %f1;
	cvt.f64.f32 	%fd18, %f34;
	st.local.u32 	[%rd1], %r100;
	st.local.f64 	[%rd1+8], %fd18;
	{ // callseq 19, 0
	.param .b64 param0;
	st.param.b64 	[param0], %rd13;
	.param .b64 param1;
	st.param.b64 	[param1], %rd2;
	.param .b32 retval0;
	call.uni (retval0), 
	vprintf, 
	(
	param0, 
	param1
	);
	ld.param.b32 	%r101, [retval0];
	} // callseq 19
	add.s32 	%r103, %r239, -5;
	mul.wide.u32 	%rd37, %r103, 4;
	add.s64 	%rd38, %rd10, %rd37;
	ld.global.f32 	%f35, [%rd38];
	add.f32 	%f36, %f35, %f1;
	cvt.f64.f32 	%fd19, %f36;
	st.local.u32 	[%rd1], %r103;
	st.local.f64 	[%rd1+8], %fd19;
	{ // callseq 20, 0
	.param .b64 param0;
	st.param.b64 	[param0], %rd13;
	.param .b64 param1;
	st.param.b64 	[param1], %rd2;
	.param .b32 retval0;
	call.uni (retval0), 
	vprintf, 
	(
	param0, 
	param1
	);
	ld.param.b32 	%r104, [retval0];
	} // callseq 20
	add.s32 	%r106, %r239, -6;
	mul.wide.u32 	%rd39, %r106, 4;
	add.s64 	%rd40, %rd10, %rd39;
	ld.global.f32 	%f37, [%rd40];
	add.f32 	%f38, %f37, %f1;
	cvt.f64.f32 	%fd20, %f38;
	st.local.u32 	[%rd1], %r106;
	st.local.f64 	[%rd1+8], %fd20;
	{ // callseq 21, 0
	.param .b64 param0;
	st.param.b64 	[param0], %rd13;
	.param .b64 param1;
	st.param.b64 	[param1], %rd2;
	.param .b32 retval0;
	call.uni (retval0), 
	vprintf, 
	(
	param0, 
	param1
	);
	ld.param.b32 	%r107, [retval0];
	} // callseq 21
	add.s32 	%r109, %r239, -7;
	mul.wide.u32 	%rd41, %r109, 4;
	add.s64 	%rd42, %rd10, %rd41;
	ld.global.f32 	%f39, [%rd42];
	add.f32 	%f40, %f39, %f1;
	cvt.f64.f32 	%fd21, %f40;
	st.local.u32 	[%rd1], %r109;
	st.local.f64 	[%rd1+8], %fd21;
	{ // callseq 22, 0
	.param .b64 param0;
	st.param.b64 	[param0], %rd13;
	.param .b64 param1;
	st.param.b64 	[param1], %rd2;
	.param .b32 retval0;
	call.uni (retval0), 
	vprintf, 
	(
	param0, 
	param1
	);
	ld.param.b32 	%r110, [retval0];
	} // callseq 22
	mul.wide.u32 	%rd43, %r88, 4;
	add.s64 	%rd44, %rd10, %rd43;
	ld.global.f32 	%f41, [%rd44];
	add.f32 	%f42, %f41, %f1;
	cvt.f64.f32 	%fd22, %f42;
	st.local.u32 	[%rd1], %r88;
	st.local.f64 	[%rd1+8], %fd22;
	{ // callseq 23, 0
	.param .b64 param0;
	st.param.b64 	[param0], %rd13;
	.param .b64 param1;
	st.param.b64 	[param1], %rd2;
	.param .b32 retval0;
	call.uni (retval0), 
	vprintf, 
	(
	param0, 
	param1
	);
	ld.param.b32 	%r112, [retval0];
	} // callseq 23
	add.s32 	%r239, %r239, -16;
	add.s32 	%r238, %r238, 16;
	setp.ne.s32 	%p3, %r238, 0;
	@%p3 bra 	$L__BB3_3;
	add.s32 	%r241, %r239, 7;
$L__BB3_5:
	and.b32  	%r13, %r4, 15;
	setp.eq.s32 	%p4, %r13, 0;
	@%p4 bra 	$L__BB3_14;
	and.b32  	%r14, %r4, 7;
	setp.lt.u32 	%p5, %r13, 8;
	@%p5 bra 	$L__BB3_8;
	mul.wide.u32 	%rd45, %r241, 4;
	mov.u64 	%rd46, d_x;
	add.s64 	%rd47, %rd46, %rd45;
	ld.global.f32 	%f43, [%rd47];
	add.f32 	%f44, %f43, %f1;
	cvt.f64.f32 	%fd23, %f44;
	st.local.u32 	[%rd1], %r241;
	st.local.f64 	[%rd1+8], %fd23;
	mov.u64 	%rd48, $str$4;
	cvta.global.u64 	%rd49, %rd48;
	add.u64 	%rd50, %SP, 0;
	{ // callseq 24, 0
	.param .b64 param0;
	st.param.b64 	[param0], %rd49;
	.param .b64 param1;
	st.param.b64 	[param1], %rd50;
	.param .b32 retval0;
	call.uni (retval0), 
	vprintf, 
	(
	param0, 
	param1
	);
	ld.param.b32 	%r114, [retval0];
	} // callseq 24
	add.s32 	%r116, %r241, -1;
	mul.wide.u32 	%rd51, %r116, 4;
	add.s64 	%rd52, %rd46, %rd51;
	ld.global.f32 	%f45, [%rd52];
	add.f32 	%f46, %f45, %f1;
	cvt.f64.f32 	%fd24, %f46;
	st.local.u32 	[%rd1], %r116;
	st.local.f64 	[%rd1+8], %fd24;
	{ // callseq 25, 0
	.param .b64 param0;
	st.param.b64 	[param0], %rd49;
	.param .b64 param1;
	st.param.b64 	[param1], %rd50;
	.param .b32 retval0;
	call.uni (retval0), 
	vprintf, 
	(
	param0, 
	param1
	);
	ld.param.b32 	%r117, [retval0];
	} // callseq 25
	add.s32 	%r119, %r241, -2;
	mul.wide.u32 	%rd53, %r119, 4;
	add.s64 	%rd54, %rd46, %rd53;
	ld.global.f32 	%f47, [%rd54];
	add.f32 	%f48, %f47, %f1;
	cvt.f64.f32 	%fd25, %f48;
	st.local.u32 	[%rd1], %r119;
	st.local.f64 	[%rd1+8], %fd25;
	{ // callseq 26, 0
	.param .b64 param0;
	st.param.b64 	[param0], %rd49;
	.param .b64 param1;
	st.param.b64 	[param1], %rd50;
	.param .b32 retval0;
	call.uni (retval0), 
	vprintf, 
	(
	param0, 
	param1
	);
	ld.param.b32 	%r120, [retval0];
	} // callseq 26
	add.s32 	%r122, %r241, -3;
	mul.wide.u32 	%rd55, %r122, 4;
	add.s64 	%rd56, %rd46, %rd55;
	ld.global.f32 	%f49, [%rd56];
	add.f32 	%f50, %f49, %f1;
	cvt.f64.f32 	%fd26, %f50;
	st.local.u32 	[%rd1], %r122;
	st.local.f64 	[%rd1+8], %fd26;
	{ // callseq 27, 0
	.param .b64 param0;
	st.param.b64 	[param0], %rd49;
	.param .b64 param1;
	st.param.b64 	[param1], %rd50;
	.param .b32 retval0;
	call.uni (retval0), 
	vprintf, 
	(
	param0, 
	param1
	);
	ld.param.b32 	%r123, [retval0];
	} // callseq 27
	add.s32 	%r125, %r241, -4;
	mul.wide.u32 	%rd57, %r125, 4;
	add.s64 	%rd58, %rd46, %rd57;
	ld.global.f32 	%f51, [%rd58];
	add.f32 	%f52, %f51, %f1;
	cvt.f64.f32 	%fd27, %f52;
	st.local.u32 	[%rd1], %r125;
	st.local.f64 	[%rd1+8], %fd27;
	{ // callseq 28, 0
	.param .b64 param0;
	st.param.b64 	[param0], %rd49;
	.param .b64 param1;
	st.param.b64 	[param1], %rd50;
	.param .b32 retval0;
	call.uni (retval0), 
	vprintf, 
	(
	param0, 
	param1
	);
	ld.param.b32 	%r126, [retval0];
	} // callseq 28
	add.s32 	%r128, %r241, -5;
	mul.wide.u32 	%rd59, %r128, 4;
	add.s64 	%rd60, %rd46, %rd59;
	ld.global.f32 	%f53, [%rd60];
	add.f32 	%f54, %f53, %f1;
	cvt.f64.f32 	%fd28, %f54;
	st.local.u32 	[%rd1], %r128;
	st.local.f64 	[%rd1+8], %fd28;
	{ // callseq 29, 0
	.param .b64 param0;
	st.param.b64 	[param0], %rd49;
	.param .b64 param1;
	st.param.b64 	[param1], %rd50;
	.param .b32 retval0;
	call.uni (retval0), 
	vprintf, 
	(
	param0, 
	param1
	);
	ld.param.b32 	%r129, [retval0];
	} // callseq 29
	add.s32 	%r131, %r241, -6;
	mul.wide.u32 	%rd61, %r131, 4;
	add.s64 	%rd62, %rd46, %rd61;
	ld.global.f32 	%f55, [%rd62];
	add.f32 	%f56, %f55, %f1;
	cvt.f64.f32 	%fd29, %f56;
	st.local.u32 	[%rd1], %r131;
	st.local.f64 	[%rd1+8], %fd29;
	{ // callseq 30, 0
	.param .b64 param0;
	st.param.b64 	[param0], %rd49;
	.param .b64 param1;
	st.param.b64 	[param1], %rd50;
	.param .b32 retval0;
	call.uni (retval0), 
	vprintf, 
	(
	param0, 
	param1
	);
	ld.param.b32 	%r132, [retval0];
	} // callseq 30
	add.s32 	%r134, %r241, -7;
	mul.wide.u32 	%rd63, %r134, 4;
	add.s64 	%rd64, %rd46, %rd63;
	ld.global.f32 	%f57, [%rd64];
	add.f32 	%f58, %f57, %f1;
	cvt.f64.f32 	%fd30, %f58;
	st.local.u32 	[%rd1], %r134;
	st.local.f64 	[%rd1+8], %fd30;
	{ // callseq 31, 0
	.param .b64 param0;
	st.param.b64 	[param0], %rd49;
	.param .b64 param1;
	st.param.b64 	[param1], %rd50;
	.param .b32 retval0;
	call.uni (retval0), 
	vprintf, 
	(
	param0, 
	param1
	);
	ld.param.b32 	%r135, [retval0];
	} // callseq 31
	add.s32 	%r241, %r241, -8;
$L__BB3_8:
	setp.eq.s32 	%p6, %r14, 0;
	@%p6 bra 	$L__BB3_14;
	and.b32  	%r17, %r4, 3;
	setp.lt.u32 	%p7, %r14, 4;
	@%p7 bra 	$L__BB3_11;
	mul.wide.u32 	%rd65, %r241, 4;
	mov.u64 	%rd66, d_x;
	add.s64 	%rd67, %rd66, %rd65;
	ld.global.f32 	%f59, [%rd67];
	add.f32 	%f60, %f59, %f1;
	cvt.f64.f32 	%fd31, %f60;
	st.local.u32 	[%rd1], %r241;
	st.local.f64 	[%rd1+8], %fd31;
	mov.u64 	%rd68, $str$4;
	cvta.global.u64 	%rd69, %rd68;
	add.u64 	%rd70, %SP, 0;
	{ // callseq 32, 0
	.param .b64 param0;
	st.param.b64 	[param0], %rd69;
	.param .b64 param1;
	st.param.b64 	[param1], %rd70;
	.param .b32 retval0;
	call.uni (retval0), 
	vprintf, 
	(
	param0, 
	param1
	);
	ld.param.b32 	%r137, [retval0];
	} // callseq 32
	add.s32 	%r139, %r241, -1;
	mul.wide.u32 	%rd71, %r139, 4;
	add.s64 	%rd72, %rd66, %rd71;
	ld.global.f32 	%f61, [%rd72];
	add.f32 	%f62, %f61, %f1;
	cvt.f64.f32 	%fd32, %f62;
	st.local.u32 	[%rd1], %r139;
	st.local.f64 	[%rd1+8], %fd32;
	{ // callseq 33, 0
	.param .b64 param0;
	st.param.b64 	[param0], %rd69;
	.param .b64 param1;
	st.param.b64 	[param1], %rd70;
	.param .b32 retval0;
	call.uni (retval0), 
	vprintf, 
	(
	param0, 
	param1
	);
	ld.param.b32 	%r140, [retval0];
	} // callseq 33
	add.s32 	%r142, %r241, -2;
	mul.wide.u32 	%rd73, %r142, 4;
	add.s64 	%rd74, %rd66, %rd73;
	ld.global.f32 	%f63, [%rd74];
	add.f32 	%f64, %f63, %f1;
	cvt.f64.f32 	%fd33, %f64;
	st.local.u32 	[%rd1], %r142;
	st.local.f64 	[%rd1+8], %fd33;
	{ // callseq 34, 0
	.param .b64 param0;
	st.param.b64 	[param0], %rd69;
	.param .b64 param1;
	st.param.b64 	[param1], %rd70;
	.param .b32 retval0;
	call.uni (retval0), 
	vprintf, 
	(
	param0, 
	param1
	);
	ld.param.b32 	%r143, [retval0];
	} // callseq 34
	add.s32 	%r145, %r241, -3;
	mul.wide.u32 	%rd75, %r145, 4;
	add.s64 	%rd76, %rd66, %rd75;
	ld.global.f32 	%f65, [%rd76];
	add.f32 	%f66, %f65, %f1;
	cvt.f64.f32 	%fd34, %f66;
	st.local.u32 	[%rd1], %r145;
	st.local.f64 	[%rd1+8], %fd34;
	{ // callseq 35, 0
	.param .b64 param0;
	st.param.b64 	[param0], %rd69;
	.param .b64 param1;
	st.param.b64 	[param1], %rd70;
	.param .b32 retval0;
	call.uni (retval0), 
	vprintf, 
	(
	param0, 
	param1
	);
	ld.param.b32 	%r146, [retval0];
	} // callseq 35
	add.s32 	%r241, %r241, -4;
$L__BB3_11:
	setp.eq.s32 	%p8, %r17, 0;
	@%p8 bra 	$L__BB3_14;
	neg.s32 	%r243, %r17;
	mov.u64 	%rd78, d_x;
	mov.u64 	%rd80, $str$4;
	add.u64 	%rd82, %SP, 0;
$L__BB3_13:
	.pragma "nounroll";
	mul.wide.u32 	%rd77, %r241, 4;
	add.s64 	%rd79, %rd78, %rd77;
	ld.global.f32 	%f67, [%rd79];
	add.f32 	%f68, %f67, %f1;
	cvt.f64.f32 	%fd35, %f68;
	st.local.u32 	[%rd1], %r241;
	st.local.f64 	[%rd1+8], %fd35;
	cvta.global.u64 	%rd81, %rd80;
	{ // callseq 36, 0
	.param .b64 param0;
	st.param.b64 	[param0], %rd81;
	.param .b64 param1;
	st.param.b64 	[param1], %rd82;
	.param .b32 retval0;
	call.uni (retval0), 
	vprintf, 
	(
	param0, 
	param1
	);
	ld.param.b32 	%r148, [retval0];
	} // callseq 36
	add.s32 	%r241, %r241, -1;
	add.s32 	%r243, %r243, 1;
	setp.ne.s32 	%p9, %r243, 0;
	@%p9 bra 	$L__BB3_13;
$L__BB3_14:
	add.s32 	%r150, %r1, -2;
	add.s32 	%r151, %r1, -4;
	max.u32 	%r152, %r150, %r151;
	sub.s32 	%r153, %r152, %r151;
	setp.lt.u32 	%p10, %r153, 15;
	@%p10 bra 	$L__BB3_18;
	add.s32 	%r246, %r1, -8;
	and.b32  	%r154, %r4, -16;
	neg.s32 	%r245, %r154;
	mov.u64 	%rd84, d_ix;
	mov.u64 	%rd86, $str$3;
	add.u64 	%rd88, %SP, 0;
$L__BB3_16:
	.pragma "nounroll";
	add.s32 	%r155, %r246, 7;
	mul.wide.u32 	%rd83, %r155, 4;
	add.s64 	%rd85, %rd84, %rd83;
	ld.global.f32 	%f69, [%rd85];
	cvt.f64.f32 	%fd36, %f69;
	st.local.u32 	[%rd1], %r155;
	st.local.f64 	[%rd1+8], %fd36;
	cvta.global.u64 	%rd87, %rd86;
	{ // callseq 37, 0
	.param .b64 param0;
	st.param.b64 	[param0], %rd87;
	.param .b64 param1;
	st.param.b64 	[param1], %rd88;
	.param .b32 retval0;
	call.uni (retval0), 
	vprintf, 
	(
	param0, 
	param1
	);
	ld.param.b32 	%r156, [retval0];
	} // callseq 37
	add.s32 	%r158, %r246, 6;
	mul.wide.u32 	%rd89, %r158, 4;
	add.s64 	%rd90, %rd84, %rd89;
	ld.global.f32 	%f70, [%rd90];
	cvt.f64.f32 	%fd37, %f70;
	st.local.u32 	[%rd1], %r158;
	st.local.f64 	[%rd1+8], %fd37;
	{ // callseq 38, 0
	.param .b64 param0;
	st.param.b64 	[param0], %rd87;
	.param .b64 param1;
	st.param.b64 	[param1], %rd88;
	.param .b32 retval0;
	call.uni (retval0), 
	vprintf, 
	(
	param0, 
	param1
	);
	ld.param.b32 	%r159, [retval0];
	} // callseq 38
	add.s32 	%r161, %r246, 5;
	mul.wide.u32 	%rd91, %r161, 4;
	add.s64 	%rd92, %rd84, %rd91;
	ld.global.f32 	%f71, [%rd92];
	cvt.f64.f32 	%fd38, %f71;
	st.local.u32 	[%rd1], %r161;
	st.local.f64 	[%rd1+8], %fd38;
	{ // callseq 39, 0
	.param .b64 param0;
	st.param.b64 	[param0], %rd87;
	.param .b64 param1;
	st.param.b64 	[param1], %rd88;
	.param .b32 retval0;
	call.uni (retval0), 
	vprintf, 
	(
	param0, 
	param1
	);
	ld.param.b32 	%r162, [retval0];
	} // callseq 39
	add.s32 	%r164, %r246, 4;
	mul.wide.u32 	%rd93, %r164, 4;
	add.s64 	%rd94, %rd84, %rd93;
	ld.global.f32 	%f72, [%rd94];
	cvt.f64.f32 	%fd39, %f72;
	st.local.u32 	[%rd1], %r164;
	st.local.f64 	[%rd1+8], %fd39;
	{ // callseq 40, 0
	.param .b64 param0;
	st.param.b64 	[param0], %rd87;
	.param .b64 param1;
	st.param.b64 	[param1], %rd88;
	.param .b32 retval0;
	call.uni (retval0), 
	vprintf, 
	(
	param0, 
	param1
	);
	ld.param.b32 	%r165, [retval0];
	} // callseq 40
	add.s32 	%r167, %r246, 3;
	mul.wide.u32 	%rd95, %r167, 4;
	add.s64 	%rd96, %rd84, %rd95;
	ld.global.f32 	%f73, [%rd96];
	cvt.f64.f32 	%fd40, %f73;
	st.local.u32 	[%rd1], %r167;
	st.local.f64 	[%rd1+8], %fd40;
	{ // callseq 41, 0
	.param .b64 param0;
	st.param.b64 	[param0], %rd87;
	.param .b64 param1;
	st.param.b64 	[param1], %rd88;
	.param .b32 retval0;
	call.uni (retval0), 
	vprintf, 
	(
	param0, 
	param1
	);
	ld.param.b32 	%r168, [retval0];
	} // callseq 41
	add.s32 	%r170, %r246, 2;
	mul.wide.u32 	%rd97, %r170, 4;
	add.s64 	%rd98, %rd84, %rd97;
	ld.global.f32 	%f74, [%rd98];
	cvt.f64.f32 	%fd41, %f74;
	st.local.u32 	[%rd1], %r170;
	st.local.f64 	[%rd1+8], %fd41;
	{ // callseq 42, 0
	.param .b64 param0;
	st.param.b64 	[param0], %rd87;
	.param .b64 param1;
	st.param.b64 	[param1], %rd88;
	.param .b32 retval0;
	call.uni (retval0), 
	vprintf, 
	(
	param0, 
	param1
	);
	ld.param.b32 	%r171, [retval0];
	} // callseq 42
	add.s32 	%r173, %r246, 1;
	mul.wide.u32 	%rd99, %r173, 4;
	add.s64 	%rd100, %rd84, %rd99;
	ld.global.f32 	%f75, [%rd100];
	cvt.f64.f32 	%fd42, %f75;
	st.local.u32 	[%rd1], %r173;
	st.local.f64 	[%rd1+8], %fd42;
	{ // callseq 43, 0
	.param .b64 param0;
	st.param.b64 	[param0], %rd87;
	.param .b64 param1;
	st.param.b64 	[param1], %rd88;
	.param .b32 retval0;
	call.uni (retval0), 
	vprintf, 
	(
	param0, 
	param1
	);
	ld.param.b32 	%r174, [retval0];
	} // callseq 43
	add.s32 	%r176, %r246, -8;
	mul.wide.u32 	%rd101, %r246, 4;
	add.s64 	%rd102, %rd84, %rd101;
	ld.global.f32 	%f76, [%rd102];
	cvt.f64.f32 	%fd43, %f76;
	st.local.u32 	[%rd1], %r246;
	st.local.f64 	[%rd1+8], %fd43;
	{ // callseq 44, 0
	.param .b64 param0;
	st.param.b64 	[param0], %rd87;
	.param .b64 param1;
	st.param.b64 	[param1], %rd88;
	.param .b32 retval0;
	call.uni (retval0), 
	vprintf, 
	(
	param0, 
	param1
	);
	ld.param.b32 	%r177, [retval0];
	} // callseq 44
	add.s32 	%r179, %r246, -1;
	mul.wide.u32 	%rd103, %r179, 4;
	add.s64 	%rd104, %rd84, %rd103;
	ld.global.f32 	%f77, [%rd104];
	cvt.f64.f32 	%fd44, %f77;
	st.local.u32 	[%rd1], %r179;
	st.local.f64 	[%rd1+8], %fd44;
	{ // callseq 45, 0
	.param .b64 param0;
	st.param.b64 	[param0], %rd87;
	.param .b64 param1;
	st.param.b64 	[param1], %rd88;
	.param .b32 retval0;
	call.uni (retval0), 
	vprintf, 
	(
	param0, 
	param1
	);
	ld.param.b32 	%r180, [retval0];
	} // callseq 45
	add.s32 	%r182, %r246, -2;
	mul.wide.u32 	%rd105, %r182, 4;
	add.s64 	%rd106, %rd84, %rd105;
	ld.global.f32 	%f78, [%rd106];
	cvt.f64.f32 	%fd45, %f78;
	st.local.u32 	[%rd1], %r182;
	st.local.f64 	[%rd1+8], %fd45;
	{ // callseq 46, 0
	.param .b64 param0;
	st.param.b64 	[param0], %rd87;
	.param .b64 param1;
	st.param.b64 	[param1], %rd88;
	.param .b32 retval0;
	call.uni (retval0), 
	vprintf, 
	(
	param0, 
	param1
	);
	ld.param.b32 	%r183, [retval0];
	} // callseq 46
	add.s32 	%r185, %r246, -3;
	mul.wide.u32 	%rd107, %r185, 4;
	add.s64 	%rd108, %rd84, %rd107;
	ld.global.f32 	%f79, [%rd108];
	cvt.f64.f32 	%fd46, %f79;
	st.local.u32 	[%rd1], %r185;
	st.local.f64 	[%rd1+8], %fd46;
	{ // callseq 47, 0
	.param .b64 param0;
	st.param.b64 	[param0], %rd87;
	.param .b64 param1;
	st.param.b64 	[param1], %rd88;
	.param .b32 retval0;
	call.uni (retval0), 
	vprintf, 
	(
	param0, 
	param1
	);
	ld.param.b32 	%r186, [retval0];
	} // callseq 47
	add.s32 	%r188, %r246, -4;
	mul.wide.u32 	%rd109, %r188, 4;
	add.s64 	%rd110, %rd84, %rd109;
	ld.global.f32 	%f80, [%rd110];
	cvt.f64.f32 	%fd47, %f80;
	st.local.u32 	[%rd1], %r188;
	st.local.f64 	[%rd1+8], %fd47;
	{ // callseq 48, 0
	.param .b64 param0;
	st.param.b64 	[param0], %rd87;
	.param .b64 param1;
	st.param.b64 	[param1], %rd88;
	.param .b32 retval0;
	call.uni (retval0), 
	vprintf, 
	(
	param0, 
	param1
	);
	ld.param.b32 	%r189, [retval0];
	} // callseq 48
	add.s32 	%r191, %r246, -5;
	mul.wide.u32 	%rd111, %r191, 4;
	add.s64 	%rd112, %rd84, %rd111;
	ld.global.f32 	%f81, [%rd112];
	cvt.f64.f32 	%fd48, %f81;
	st.local.u32 	[%rd1], %r191;
	st.local.f64 	[%rd1+8], %fd48;
	{ // callseq 49, 0
	.param .b64 param0;
	st.param.b64 	[param0], %rd87;
	.param .b64 param1;
	st.param.b64 	[param1], %rd88;
	.param .b32 retval0;
	call.uni (retval0), 
	vprintf, 
	(
	param0, 
	param1
	);
	ld.param.b32 	%r192, [retval0];
	} // callseq 49
	add.s32 	%r194, %r246, -6;
	mul.wide.u32 	%rd113, %r194, 4;
	add.s64 	%rd114, %rd84, %rd113;
	ld.global.f32 	%f82, [%rd114];
	cvt.f64.f32 	%fd49, %f82;
	st.local.u32 	[%rd1], %r194;
	st.local.f64 	[%rd1+8], %fd49;
	{ // callseq 50, 0
	.param .b64 param0;
	st.param.b64 	[param0], %rd87;
	.param .b64 param1;
	st.param.b64 	[param1], %rd88;
	.param .b32 retval0;
	call.uni (retval0), 
	vprintf, 
	(
	param0, 
	param1
	);
	ld.param.b32 	%r195, [retval0];
	} // callseq 50
	add.s32 	%r197, %r246, -7;
	mul.wide.u32 	%rd115, %r197, 4;
	add.s64 	%rd116, %rd84, %rd115;
	ld.global.f32 	%f83, [%rd116];
	cvt.f64.f32 	%fd50, %f83;
	st.local.u32 	[%rd1], %r197;
	st.local.f64 	[%rd1+8], %fd50;
	{ // callseq 51, 0
	.param .b64 param0;
	st.param.b64 	[param0], %rd87;
	.param .b64 param1;
	st.param.b64 	[param1], %rd88;
	.param .b32 retval0;
	call.uni (retval0), 
	vprintf, 
	(
	param0, 
	param1
	);
	ld.param.b32 	%r198, [retval0];
	} // callseq 51
	mul.wide.u32 	%rd117, %r176, 4;
	add.s64 	%rd118, %rd84, %rd117;
	ld.global.f32 	%f84, [%rd118];
	cvt.f64.f32 	%fd51, %f84;
	st.local.u32 	[%rd1], %r176;
	st.local.f64 	[%rd1+8], %fd51;
	{ // callseq 52, 0
	.param .b64 param0;
	st.param.b64 	[param0], %rd87;
	.param .b64 param1;
	st.param.b64 	[param1], %rd88;
	.param .b32 retval0;
	call.uni (retval0), 
	vprintf, 
	(
	param0, 
	param1
	);
	ld.param.b32 	%r200, [retval0];
	} // callseq 52
	add.s32 	%r246, %r246, -16;
	add.s32 	%r245, %r245, 16;
	setp.ne.s32 	%p11, %r245, 0;
	@%p11 bra 	$L__BB3_16;
	add.s32 	%r248, %r246, 7;
$L__BB3_18:
	and.b32  	%r33, %r4, 15;
	setp.eq.s32 	%p12, %r33, 0;
	@%p12 bra 	$L__BB3_27;
	and.b32  	%r34, %r4, 7;
	setp.lt.u32 	%p13, %r33, 8;
	@%p13 bra 	$L__BB3_21;
	mul.wide.u32 	%rd119, %r248, 4;
	mov.u64 	%rd120, d_ix;
	add.s64 	%rd121, %rd120, %rd119;
	ld.global.f32 	%f85, [%rd121];
	cvt.f64.f32 	%fd52, %f85;
	st.local.u32 	[%rd1], %r248;
	st.local.f64 	[%rd1+8], %fd52;
	mov.u64 	%rd122, $str$3;
	cvta.global.u64 	%rd123, %rd122;
	add.u64 	%rd124, %SP, 0;
	{ // callseq 53, 0
	.param .b64 param0;
	st.param.b64 	[param0], %rd123;
	.param .b64 param1;
	st.param.b64 	[param1], %rd124;
	.param .b32 retval0;
	call.uni (retval0), 
	vprintf, 
	(
	param0, 
	param1
	);
	ld.param.b32 	%r202, [retval0];
	} // callseq 53
	add.s32 	%r204, %r248, -1;
	mul.wide.u32 	%rd125, %r204, 4;
	add.s64 	%rd126, %rd120, %rd125;
	ld.global.f32 	%f86, [%rd126];
	cvt.f64.f32 	%fd53, %f86;
	st.local.u32 	[%rd1], %r204;
	st.local.f64 	[%rd1+8], %fd53;
	{ // callseq 54, 0
	.param .b64 param0;
	st.param.b64 	[param0], %rd123;
	.param .b64 param1;
	st.param.b64 	[param1], %rd124;
	.param .b32 retval0;
	call.uni (retval0), 
	vprintf, 
	(
	param0, 
	param1
	);
	ld.param.b32 	%r205, [retval0];
	} // callseq 54
	add.s32 	%r207, %r248, -2;
	mul.wide.u32 	%rd127, %r207, 4;
	add.s64 	%rd128, %rd120, %rd127;
	ld.global.f32 	%f87, [%rd128];
	cvt.f64.f32 	%fd54, %f87;
	st.local.u32 	[%rd1], %r207;
	st.local.f64 	[%rd1+8], %fd54;
	{ // callseq 55, 0
	.param .b64 param0;
	st.param.b64 	[param0], %rd123;
	.param .b64 param1;
	st.param.b64 	[param1], %rd124;
	.param .b32 retval0;
	call.uni (retval0), 
	vprintf, 
	(
	param0, 
	param1
	);
	ld.param.b32 	%r208, [retval0];
	} // callseq 55
	add.s32 	%r210, %r248, -3;
	mul.wide.u32 	%rd129, %r210, 4;
	add.s64 	%rd130, %rd120, %rd129;
	ld.global.f32 	%f88, [%rd130];
	cvt.f64.f32 	%fd55, %f88;
	st.local.u32 	[%rd1], %r210;
	st.local.f64 	[%rd1+8], %fd55;
	{ // callseq 56, 0
	.param .b64 param0;
	st.param.b64 	[param0], %rd123;
	.param .b64 param1;
	st.param.b64 	[param1], %rd124;
	.param .b32 retval0;
	call.uni (retval0), 
	vprintf, 
	(
	param0, 
	param1
	);
	ld.param.b32 	%r211, [retval0];
	} // callseq 56
	add.s32 	%r213, %r248, -4;
	mul.wide.u32 	%rd131, %r213, 4;
	add.s64 	%rd132, %rd120, %rd131;
	ld.global.f32 	%f89, [%rd132];
	cvt.f64.f32 	%fd56, %f89;
	st.local.u32 	[%rd1], %r213;
	st.local.f64 	[%rd1+8], %fd56;
	{ // callseq 57, 0
	.param .b64 param0;
	st.param.b64 	[param0], %rd123;
	.param .b64 param1;
	st.param.b64 	[param1], %rd124;
	.param .b32 retval0;
	call.uni (retval0), 
	vprintf, 
	(
	param0, 
	param1
	);
	ld.param.b32 	%r214, [retval0];
	} // callseq 57
	add.s32 	%r216, %r248, -5;
	mul.wide.u32 	%rd133, %r216, 4;
	add.s64 	%rd134, %rd120, %rd133;
	ld.global.f32 	%f90, [%rd134];
	cvt.f64.f32 	%fd57, %f90;
	st.local.u32 	[%rd1], %r216;
	st.local.f64 	[%rd1+8], %fd57;
	{ // callseq 58, 0
	.param .b64 param0;
	st.param.b64 	[param0], %rd123;
	.param .b64 param1;
	st.param.b64 	[param1], %rd124;
	.param .b32 retval0;
	call.uni (retval0), 
	vprintf, 
	(
	param0, 
	param1
	);
	ld.param.b32 	%r217, [retval0];
	} // callseq 58
	add.s32 	%r219, %r248, -6;
	mul.wide.u32 	%rd135, %r219, 4;
	add.s64 	%rd136, %rd120, %rd135;
	ld.global.f32 	%f91, [%rd136];
	cvt.f64.f32 	%fd58, %f91;
	st.local.u32 	[%rd1], %r219;
	st.local.f64 	[%rd1+8], %fd58;
	{ // callseq 59, 0
	.param .b64 param0;
	st.param.b64 	[param0], %rd123;
	.param .b64 param1;
	st.param.b64 	[param1], %rd124;
	.param .b32 retval0;
	call.uni (retval0), 
	vprintf, 
	(
	param0, 
	param1
	);
	ld.param.b32 	%r220, [retval0];
	} // callseq 59
	add.s32 	%r222, %r248, -7;
	mul.wide.u32 	%rd137, %r222, 4;
	add.s64 	%rd138, %rd120, %rd137;
	ld.global.f32 	%f92, [%rd138];
	cvt.f64.f32 	%fd59, %f92;
	st.local.u32 	[%rd1], %r222;
	st.local.f64 	[%rd1+8], %fd59;
	{ // callseq 60, 0
	.param .b64 param0;
	st.param.b64 	[param0], %rd123;
	.param .b64 param1;
	st.param.b64 	[param1], %rd124;
	.param .b32 retval0;
	call.uni (retval0), 
	vprintf, 
	(
	param0, 
	param1
	);
	ld.param.b32 	%r223, [retval0];
	} // callseq 60
	add.s32 	%r248, %r248, -8;
$L__BB3_21:
	setp.eq.s32 	%p14, %r34, 0;
	@%p14 bra 	$L__BB3_27;
	and.b32  	%r37, %r4, 3;
	setp.lt.u32 	%p15, %r34, 4;
	@%p15 bra 	$L__BB3_24;
	mul.wide.u32 	%rd139, %r248, 4;
	mov.u64 	%rd140, d_ix;
	add.s64 	%rd141, %rd140, %rd139;
	ld.global.f32 	%f93, [%rd141];
	cvt.f64.f32 	%fd60, %f93;
	st.local.u32 	[%rd1], %r248;
	st.local.f64 	[%rd1+8], %fd60;
	mov.u64 	%rd142, $str$3;
	cvta.global.u64 	%rd143, %rd142;
	add.u64 	%rd144, %SP, 0;
	{ // callseq 61, 0
	.param .b64 param0;
	st.param.b64 	[param0], %rd143;
	.param .b64 param1;
	st.param.b64 	[param1], %rd144;
	.param .b32 retval0;
	call.uni (retval0), 
	vprintf, 
	(
	param0, 
	param1
	);
	ld.param.b32 	%r225, [retval0];
	} // callseq 61
	add.s32 	%r227, %r248, -1;
	mul.wide.u32 	%rd145, %r227, 4;
	add.s64 	%rd146, %rd140, %rd145;
	ld.global.f32 	%f94, [%rd146];
	cvt.f64.f32 	%fd61, %f94;
	st.local.u32 	[%rd1], %r227;
	st.local.f64 	[%rd1+8], %fd61;
	{ // callseq 62, 0
	.param .b64 param0;
	st.param.b64 	[param0], %rd143;
	.param .b64 param1;
	st.param.b64 	[param1], %rd144;
	.param .b32 retval0;
	call.uni (retval0), 
	vprintf, 
	(
	param0, 
	param1
	);
	ld.param.b32 	%r228, [retval0];
	} // callseq 62
	add.s32 	%r230, %r248, -2;
	mul.wide.u32 	%rd147, %r230, 4;
	add.s64 	%rd148, %rd140, %rd147;
	ld.global.f32 	%f95, [%rd148];
	cvt.f64.f32 	%fd62, %f95;
	st.local.u32 	[%rd1], %r230;
	st.local.f64 	[%rd1+8], %fd62;
	{ // callseq 63, 0
	.param .b64 param0;
	st.param.b64 	[param0], %rd143;
	.param .b64 param1;
	st.param.b64 	[param1], %rd144;
	.param .b32 retval0;
	call.uni (retval0), 
	vprintf, 
	(
	param0, 
	param1
	);
	ld.param.b32 	%r231, [retval0];
	} // callseq 63
	add.s32 	%r233, %r248, -3;
	mul.wide.u32 	%rd149, %r233, 4;
	add.s64 	%rd150, %rd140, %rd149;
	ld.global.f32 	%f96, [%rd150];
	cvt.f64.f32 	%fd63, %f96;
	st.local.u32 	[%rd1], %r233;
	st.local.f64 	[%rd1+8], %fd63;
	{ // callseq 64, 0
	.param .b64 param0;
	st.param.b64 	[param0], %rd143;
	.param .b64 param1;
	st.param.b64 	[param1], %rd144;
	.param .b32 retval0;
	call.uni (retval0), 
	vprintf, 
	(
	param0, 
	param1
	);
	ld.param.b32 	%r234, [retval0];
	} // callseq 64
	add.s32 	%r248, %r248, -4;
$L__BB3_24:
	setp.eq.s32 	%p16, %r37, 0;
	@%p16 bra 	$L__BB3_27;
	neg.s32 	%r250, %r37;
	mov.u64 	%rd152, d_ix;
	mov.u64 	%rd154, $str$3;
	add.u64 	%rd156, %SP, 0;
$L__BB3_26:
	.pragma "nounroll";
	mul.wide.u32 	%rd151, %r248, 4;
	add.s64 	%rd153, %rd152, %rd151;
	ld.global.f32 	%f97, [%rd153];
	cvt.f64.f32 	%fd64, %f97;
	st.local.u32 	[%rd1], %r248;
	st.local.f64 	[%rd1+8], %fd64;
	cvta.global.u64 	%rd155, %rd154;
	{ // callseq 65, 0
	.param .b64 param0;
	st.param.b64 	[param0], %rd155;
	.param .b64 param1;
	st.param.b64 	[param1], %rd156;
	.param .b32 retval0;
	call.uni (retval0), 
	vprintf, 
	(
	param0, 
	param1
	);
	ld.param.b32 	%r236, [retval0];
	} // callseq 65
	add.s32 	%r248, %r248, -1;
	add.s32 	%r250, %r250, 1;
	setp.ne.s32 	%p17, %r250, 0;
	@%p17 bra 	$L__BB3_26;
$L__BB3_27:
	ret;

}
	// .globl	_Z15idctKernelFloatv
.visible .entry _Z15idctKernelFloatv()
{
	.reg .pred 	%p<2>;
	.reg .b32 	%r<14>;
	.reg .b32 	%f<41>;
	.reg .b64 	%rd<9>;

	mov.u32 	%r6, %ctaid.x;
	mov.u32 	%r7, %ntid.x;
	mov.u32 	%r8, %tid.x;
	mad.lo.s32 	%r1, %r6, %r7, %r8;
	cvt.rn.f32.u32 	%f7, %r1;
	add.f32 	%f8, %f7, 0f3F000000;
	mul.f32 	%f9, %f8, 0f40490FDB;
	ld.const.u32 	%r9, [d_N];
	cvt.rn.f32.u32 	%f10, %r9;
	div.rn.f32 	%f1, %f9, %f10;
	mov.f32 	%f11, 0f40000000;
	div.rn.f32 	%f12, %f11, %f10;
	sqrt.rn.f32 	%f2, %f12;
	rcp.rn.f32 	%f13, %f10;
	sqrt.rn.f32 	%f14, %f13;
	mov.u64 	%rd4, d_Xfp32;
	ld.global.f32 	%f15, [d_Xfp32];
	mul.f32 	%f40, %f14, %f15;
	add.s64 	%rd8, %rd4, 8;
	mov.b32 	%r13, 0;
$L__BB4_1:
	add.s32 	%r10, %r13, 1;
	ld.global.f32 	%f16, [%rd8+-4];
	mul.f32 	%f17, %f2, %f16;
	cvt.rn.f32.u32 	%f18, %r10;
	mul.f32 	%f19, %f1, %f18;
	cos.approx.f32 	%f20, %f19;
	fma.rn.f32 	%f21, %f17, %f20, %f40;
	ld.global.f32 	%f22, [%rd8];
	mul.f32 	%f23, %f2, %f22;
	add.s32 	%r11, %r13, 2;
	cvt.rn.f32.u32 	%f24, %r11;
	mul.f32 	%f25, %f1, %f24;
	cos.approx.f32 	%f26, %f25;
	fma.rn.f32 	%f27, %f23, %f26, %f21;
	ld.global.f32 	%f28, [%rd8+4];
	mul.f32 	%f29, %f2, %f28;
	add.s32 	%r12, %r13, 3;
	cvt.rn.f32.u32 	%f30, %r12;
	mul.f32 	%f31, %f1, %f30;
	cos.approx.f32 	%f32, %f31;
	fma.rn.f32 	%f5, %f29, %f32, %f27;
	add.s32 	%r13, %r13, 4;
	setp.eq.s32 	%p1, %r13, 8192;
	@%p1 bra 	$L__BB4_3;
	ld.global.f32 	%f33, [%rd8+8];
	mul.f32 	%f34, %f2, %f33;
	cvt.rn.f32.u32 	%f35, %r13;
	mul.f32 	%f36, %f1, %f35;
	cos.approx.f32 	%f37, %f36;
	fma.rn.f32 	%f40, %f34, %f37, %f5;
	add.s64 	%rd8, %rd8, 16;
	bra.uni 	$L__BB4_1;
$L__BB4_3:
	ld.const.f32 	%f38, [d_median];
	add.f32 	%f39, %f5, %f38;
	mul.wide.u32 	%rd5, %r1, 4;
	mov.u64 	%rd6, d_ix;
	add.s64 	%rd7, %rd6, %rd5;
	st.global.f32 	[%rd7], %f39;
	ret;

}
	// .globl	_Z14dctKernelFloatv
.visible .entry _Z14dctKernelFloatv()
{
	.reg .pred 	%p<2>;
	.reg .b32 	%r<25>;
	.reg .b32 	%f<143>;
	.reg .b64 	%rd<9>;

	mov.u32 	%r5, %ctaid.x;
	mov.u32 	%r6, %ntid.x;
	mov.u32 	%r7, %tid.x;
	mad.lo.s32 	%r1, %r5, %r6, %r7;
	cvt.rn.f32.u32 	%f9, %r1;
	mul.f32 	%f10, %f9, 0f40490FDB;
	ld.const.u32 	%r8, [d_N];
	cvt.rn.f32.u32 	%f1, %r8;
	div.rn.f32 	%f2, %f10, %f1;
	mov.f32 	%f11, 0f40000000;
	div.rn.f32 	%f12, %f11, %f1;
	sqrt.rn.f32 	%f3, %f12;
	mov.u64 	%rd4, d_x;
	add.s64 	%rd8, %rd4, 32;
	mov.f32 	%f141, 0f00000000;
	mov.b32 	%r24, 0;
	mov.f32 	%f142, %f141;
$L__BB5_1:
	ld.global.f32 	%f13, [%rd8+-32];
	mul.f32 	%f14, %f3, %f13;
	cvt.rn.f32.u32 	%f15, %r24;
	add.f32 	%f16, %f15, 0f3F000000;
	mul.f32 	%f17, %f2, %f16;
	cos.approx.f32 	%f18, %f17;
	fma.rn.f32 	%f19, %f14, %f18, %f142;
	add.f32 	%f20, %f141, %f13;
	ld.global.f32 	%f21, [%rd8+-28];
	mul.f32 	%f22, %f3, %f21;
	add.s32 	%r9, %r24, 1;
	cvt.rn.f32.u32 	%f23, %r9;
	add.f32 	%f24, %f23, 0f3F000000;
	mul.f32 	%f25, %f2, %f24;
	cos.approx.f32 	%f26, %f25;
	fma.rn.f32 	%f27, %f22, %f26, %f19;
	add.f32 	%f28, %f20, %f21;
	ld.global.f32 	%f29, [%rd8+-24];
	mul.f32 	%f30, %f3, %f29;
	add.s32 	%r10, %r24, 2;
	cvt.rn.f32.u32 	%f31, %r10;
	add.f32 	%f32, %f31, 0f3F000000;
	mul.f32 	%f33, %f2, %f32;
	cos.approx.f32 	%f34, %f33;
	fma.rn.f32 	%f35, %f30, %f34, %f27;
	add.f32 	%f36, %f28, %f29;
	ld.global.f32 	%f37, [%rd8+-20];
	mul.f32 	%f38, %f3, %f37;
	add.s32 	%r11, %r24, 3;
	cvt.rn.f32.u32 	%f39, %r11;
	add.f32 	%f40, %f39, 0f3F000000;
	mul.f32 	%f41, %f2, %f40;
	cos.approx.f32 	%f42, %f41;
	fma.rn.f32 	%f43, %f38, %f42, %f35;
	add.f32 	%f44, %f36, %f37;
	ld.global.f32 	%f45, [%rd8+-16];
	mul.f32 	%f46, %f3, %f45;
	add.s32 	%r12, %r24, 4;
	cvt.rn.f32.u32 	%f47, %r12;
	add.f32 	%f48, %f47, 0f3F000000;
	mul.f32 	%f49, %f2, %f48;
	cos.approx.f32 	%f50, %f49;
	fma.rn.f32 	%f51, %f46, %f50, %f43;
	add.f32 	%f52, %f44, %f45;
	ld.global.f32 	%f53, [%rd8+-12];
	mul.f32 	%f54, %f3, %f53;
	add.s32 	%r13, %r24, 5;
	cvt.rn.f32.u32 	%f55, %r13;
	add.f32 	%f56, %f55, 0f3F000000;
	mul.f32 	%f57, %f2, %f56;
	cos.approx.f32 	%f58, %f57;
	fma.rn.f32 	%f59, %f54, %f58, %f51;
	add.f32 	%f60, %f52, %f53;
	ld.global.f32 	%f61, [%rd8+-8];
	mul.f32 	%f62, %f3, %f61;
	add.s32 	%r14, %r24, 6;
	cvt.rn.f32.u32 	%f63, %r14;
	add.f32 	%f64, %f63, 0f3F000000;
	mul.f32 	%f65, %f2, %f64;
	cos.approx.f32 	%f66, %f65;
	fma.rn.f32 	%f67, %f62, %f66, %f59;
	add.f32 	%f68, %f60, %f61;
	ld.global.f32 	%f69, [%rd8+-4];
	mul.f32 	%f70, %f3, %f69;
	add.s32 	%r15, %r24, 7;
	cvt.rn.f32.u32 	%f71, %r15;
	add.f32 	%f72, %f71, 0f3F000000;
	mul.f32 	%f73, %f2, %f72;
	cos.approx.f32 	%f74, %f73;
	fma.rn.f32 	%f75, %f70, %f74, %f67;
	add.f32 	%f76, %f68, %f69;
	ld.global.f32 	%f77, [%rd8];
	mul.f32 	%f78, %f3, %f77;
	add.s32 	%r16, %r24, 8;
	cvt.rn.f32.u32 	%f79, %r16;
	add.f32 	%f80, %f79, 0f3F000000;
	mul.f32 	%f81, %f2, %f80;
	cos.approx.f32 	%f82, %f81;
	fma.rn.f32 	%f83, %f78, %f82, %f75;
	add.f32 	%f84, %f76, %f77;
	ld.global.f32 	%f85, [%rd8+4];
	mul.f32 	%f86, %f3, %f85;
	add.s32 	%r17, %r24, 9;
	cvt.rn.f32.u32 	%f87, %r17;
	add.f32 	%f88, %f87, 0f3F000000;
	mul.f32 	%f89, %f2, %f88;
	cos.approx.f32 	%f90, %f89;
	fma.rn.f32 	%f91, %f86, %f90, %f83;
	add.f32 	%f92, %f84, %f85;
	ld.global.f32 	%f93, [%rd8+8];
	mul.f32 	%f94, %f3, %f93;
	add.s32 	%r18, %r24, 10;
	cvt.rn.f32.u32 	%f95, %r18;
	add.f32 	%f96, %f95, 0f3F000000;
	mul.f32 	%f97, %f2, %f96;
	cos.approx.f32 	%f98, %f97;
	fma.rn.f32 	%f99, %f94, %f98, %f91;
	add.f32 	%f100, %f92, %f93;
	ld.global.f32 	%f101, [%rd8+12];
	mul.f32 	%f102, %f3, %f101;
	add.s32 	%r19, %r24, 11;
	cvt.rn.f32.u32 	%f103, %r19;
	add.f32 	%f104, %f103, 0f3F000000;
	mul.f32 	%f105, %f2, %f104;
	cos.approx.f32 	%f106, %f105;
	fma.rn.f32 	%f107, %f102, %f106, %f99;
	add.f32 	%f108, %f100, %f101;
	ld.global.f32 	%f109, [%rd8+16];
	mul.f32 	%f110, %f3, %f109;
	add.s32 	%r20, %r24, 12;
	cvt.rn.f32.u32 	%f111, %r20;
	add.f32 	%f112, %f111, 0f3F000000;
	mul.f32 	%f113, %f2, %f112;
	cos.approx.f32 	%f114, %f113;
	fma.rn.f32 	%f115, %f110, %f114, %f107;
	add.f32 	%f116, %f108, %f109;
	ld.global.f32 	%f117, [%rd8+20];
	mul.f32 	%f118, %f3, %f117;
	add.s32 	%r21, %r24, 13;
	cvt.rn.f32.u32 	%f119, %r21;
	add.f32 	%f120, %f119, 0f3F000000;
	mul.f32 	%f121, %f2, %f120;
	cos.approx.f32 	%f122, %f121;
	fma.rn.f32 	%f123, %f118, %f122, %f115;
	add.f32 	%f124, %f116, %f117;
	ld.global.f32 	%f125, [%rd8+24];
	mul.f32 	%f126, %f3, %f125;
	add.s32 	%r22, %r24, 14;
	cvt.rn.f32.u32 	%f127, %r22;
	add.f32 	%f128, %f127, 0f3F000000;
	mul.f32 	%f129, %f2, %f128;
	cos.approx.f32 	%f130, %f129;
	fma.rn.f32 	%f131, %f126, %f130, %f123;
	add.f32 	%f132, %f124, %f125;
	ld.global.f32 	%f133, [%rd8+28];
	mul.f32 	%f134, %f3, %f133;
	add.s32 	%r23, %r24, 15;
	cvt.rn.f32.u32 	%f135, %r23;
	add.f32 	%f136, %f135, 0f3F000000;
	mul.f32 	%f137, %f2, %f136;
	cos.approx.f32 	%f138, %f137;
	fma.rn.f32 	%f142, %f134, %f138, %f131;
	add.f32 	%f141, %f132, %f133;
	add.s64 	%rd8, %rd8, 64;
	add.s32 	%r24, %r24, 16;
	setp.ne.s32 	%p1, %r24, 8192;
	@%p1 bra 	$L__BB5_1;
	mul.wide.u32 	%rd5, %r1, 4;
	mov.u64 	%rd6, d_Xfp32;
	add.s64 	%rd7, %rd6, %rd5;
	st.global.f32 	[%rd7], %f142;
	sqrt.rn.f32 	%f139, %f1;
	div.rn.f32 	%f140, %f141, %f139;
	st.global.f32 	[d_Xfp32], %f140;
	ret;

}
	// .globl	_Z20dataMedianPreprocessv
.visible .entry _Z20dataMedianPreprocessv()
{
	.reg .b32 	%r<5>;
	.reg .b32 	%f<4>;
	.reg .b64 	%rd<4>;

	mov.u32 	%r1, %ctaid.x;
	mov.u32 	%r2, %ntid.x;
	mov.u32 	%r3, %tid.x;
	mad.lo.s32 	%r4, %r1, %r2, %r3;
	ld.const.f32 	%f1, [d_median];
	mul.wide.u32 	%rd1, %r4, 4;
	mov.u64 	%rd2, d_x;
	add.s64 	%rd3, %rd2, %rd1;
	ld.global.f32 	%f2, [%rd3];
	sub.f32 	%f3, %f2, %f1;
	st.global.f32 	[%rd3], %f3;
	ret;

}


// ===== COMPILED SASS (sm_100) =====

	.target	sm_100

	.elftype	@"ET_EXEC"


//--------------------- .note.nv.tkinfo           --------------------------
	.section	.note.nv.tkinfo,"",@"SHT_NOTE"
	.sectionflags	@"SHF_NOTE_NV_TKINFO"
	.tkinfo
        /*0018*/ 	.word	0x00000002
        /*0030*/ 	.string	""
        /*0030*/ 	.string	"ptxas"
        /*0030*/ 	.string	"Cuda compilation tools, release 13.0, V13.0.88"
        /*0030*/ 	.string	"Build cuda_13.0.r13.0/compiler.36424714_0"
        /*0030*/ 	.string	"-arch sm_100 -m 64 "



//--------------------- .note.nv.cuinfo           --------------------------
	.section	.note.nv.cuinfo,"",@"SHT_NOTE"
	.sectionflags	@"SHF_NOTE_NV_CUINFO"
        /*0018*/ 	.short	0x0002
        /*001a*/ 	.short	0x0064
        /*001c*/ 	.short	0x0082
	.zero		2


//--------------------- .nv.info                  --------------------------
	.section	.nv.info,"",@"SHT_CUDA_INFO"
	.align	4


	//----- nvinfo : EIATTR_REGCOUNT
	.align		4
        /*0000*/ 	.byte	0x04, 0x2f
        /*0002*/ 	.short	(.L_15 - .L_14)
	.align		4
.L_14:
        /*0004*/ 	.word	index@(_Z9dummyCopyv)
        /*0008*/ 	.word	0x0000000a


	//----- nvinfo : EIATTR_FRAME_SIZE
	.align		4
.L_15:
        /*000c*/ 	.byte	0x04, 0x11
        /*000e*/ 	.short	(.L_17 - .L_16)
	.align		4
.L_16:
        /*0010*/ 	.word	index@(_Z9dummyCopyv)
        /*0014*/ 	.word	0x00000000


	//----- nvinfo : EIATTR_REGCOUNT
	.align		4
.L_17:
        /*0018*/ 	.byte	0x04, 0x2f
        /*001a*/ 	.short	(.L_19 - .L_18)
	.align		4
.L_18:
        /*001c*/ 	.word	index@(_Z4psnrv)
        /*0020*/ 	.word	0x0000001f


	//----- nvinfo : EIATTR_FRAME_SIZE
	.align		4
.L_19:
        /*0024*/ 	.byte	0x04, 0x11
        /*0026*/ 	.short	(.L_21 - .L_20)
	.align		4
.L_20:
        /*0028*/ 	.word	index@($__internal_5_$__cuda_sm20_div_rn_f64_full)
        /*002c*/ 	.word	0x00000008


	//----- nvinfo : EIATTR_FRAME_SIZE
	.align		4
.L_21:
        /*0030*/ 	.byte	0x04, 0x11
        /*0032*/ 	.short	(.L_23 - .L_22)
	.align		4
.L_22:
        /*0034*/ 	.word	index@(_Z4psnrv)
        /*0038*/ 	.word	0x00000008


	//----- nvinfo : EIATTR_REGCOUNT
	.align		4
.L_23:
        /*003c*/ 	.byte	0x04, 0x2f
        /*003e*/ 	.short	(.L_25 - .L_24)
	.align		4
.L_24:
        /*0040*/ 	.word	index@(_Z3rmsv)
        /*0044*/ 	.word	0x0000000c


	//----- nvinfo : EIATTR_FRAME_SIZE
	.align		4
.L_25:
        /*0048*/ 	.byte	0x04, 0x11
        /*004a*/ 	.short	(.L_27 - .L_26)
	.align		4
.L_26:
        /*004c*/ 	.word	index@(_Z3rmsv)
        /*0050*/ 	.word	0x00000000


	//----- nvinfo : EIATTR_REGCOUNT
	.align		4
.L_27:
        /*0054*/ 	.byte	0x04, 0x2f
        /*0056*/ 	.short	(.L_29 - .L_28)
	.align		4
.L_28:
        /*0058*/ 	.word	index@(_Z11printKernelv)
        /*005c*/ 	.word	0x0000001d


	//----- nvinfo : EIATTR_FRAME_SIZE
	.align		4
.L_29:
        /*0060*/ 	.byte	0x04, 0x11
        /*0062*/ 	.short	(.L_31 - .L_30)
	.align		4
.L_30:
        /*0064*/ 	.word	index@(_Z11printKernelv)
        /*0068*/ 	.word	0x00000010


	//----- nvinfo : EIATTR_REGCOUNT
	.align		4
.L_31:
        /*006c*/ 	.byte	0x04, 0x2f
        /*006e*/ 	.short	(.L_33 - .L_32)
	.align		4
.L_32:
        /*0070*/ 	.word	index@(_Z15idctKernelFloatv)
        /*0074*/ 	.word	0x0000001f


	//----- nvinfo : EIATTR_FRAME_SIZE
	.align		4
.L_33:
        /*0078*/ 	.byte	0x04, 0x11
        /*007a*/ 	.short	(.L_35 - .L_34)
	.align		4
.L_34:
        /*007c*/ 	.word	index@($__internal_4_$__cuda_sm3x_div_rn_noftz_f32_slowpath)
        /*0080*/ 	.word	0x00000000


	//----- nvinfo : EIATTR_FRAME_SIZE
	.align		4
.L_35:
        /*0084*/ 	.byte	0x04, 0x11
        /*0086*/ 	.short	(.L_37 - .L_36)
	.align		4
.L_36:
        /*0088*/ 	.word	index@($__internal_3_$__cuda_sm20_sqrt_rn_f32_slowpath)
        /*008c*/ 	.word	0x00000000


	//----- nvinfo : EIATTR_FRAME_SIZE
	.align		4
.L_37:
        /*0090*/ 	.byte	0x04, 0x11
        /*0092*/ 	.short	(.L_39 - .L_38)
	.align		4
.L_38:
        /*0094*/ 	.word	index@($__internal_2_$__cuda_sm20_rcp_rn_f32_slowpath)
        /*0098*/ 	.word	0x00000000


	//----- nvinfo : EIATTR_FRAME_SIZE
	.align		4
.L_39:
        /*009c*/ 	.byte	0x04, 0x11
        /*009e*/ 	.short	(.L_41 - .L_40)
	.align		4
.L_40:
        /*00a0*/ 	.word	index@(_Z15idctKernelFloatv)
        /*00a4*/ 	.word	0x00000000


	//----- nvinfo : EIATTR_REGCOUNT
	.align		4
.L_41:
        /*00a8*/ 	.byte	0x04, 0x2f
        /*00aa*/ 	.short	(.L_43 - .L_42)
	.align		4
.L_42:
        /*00ac*/ 	.word	index@(_Z14dctKernelFloatv)
        /*00b0*/ 	.word	0x00000020


	//----- nvinfo : EIATTR_FRAME_SIZE
	.align		4
.L_43:
        /*00b4*/ 	.byte	0x04, 0x11
        /*00b6*/ 	.short	(.L_45 - .L_44)
	.align		4
.L_44:
        /*00b8*/ 	.word	index@($__internal_1_$__cuda_sm3x_div_rn_noftz_f32_slowpath)
        /*00bc*/ 	.word	0x00000000


	//----- nvinfo : EIATTR_FRAME_SIZE
	.align		4
.L_45:
        /*00c0*/ 	.byte	0x04, 0x11
        /*00c2*/ 	.short	(.L_47 - .L_46)
	.align		4
.L_46:
        /*00c4*/ 	.word	index@($__internal_0_$__cuda_sm20_sqrt_rn_f32_slowpath)
        /*00c8*/ 	.word	0x00000000


	//----- nvinfo : EIATTR_FRAME_SIZE
	.align		4
.L_47:
        /*00cc*/ 	.byte	0x04, 0x11
        /*00ce*/ 	.short	(.L_49 - .L_48)
	.align		4
.L_48:
        /*00d0*/ 	.word	index@(_Z14dctKernelFloatv)
        /*00d4*/ 	.word	0x00000000


	//----- nvinfo : EIATTR_REGCOUNT
	.align		4
.L_49:
        /*00d8*/ 	.byte	0x04, 0x2f
        /*00da*/ 	.short	(.L_51 - .L_50)
	.align		4
.L_50:
        /*00dc*/ 	.word	index@(_Z20dataMedianPreprocessv)
        /*00e0*/ 	.word	0x00000008


	//----- nvinfo : EIATTR_FRAME_SIZE
	.align		4
.L_51:
        /*00e4*/ 	.byte	0x04, 0x11
        /*00e6*/ 	.short	(.L_53 - .L_52)
	.align		4
.L_52:
        /*00e8*/ 	.word	index@(_Z20dataMedianPreprocessv)
        /*00ec*/ 	.word	0x00000000


	//----- nvinfo : EIATTR_MIN_STACK_SIZE
	.align		4
.L_53:
        /*00f0*/ 	.byte	0x04, 0x12
        /*00f2*/ 	.short	(.L_55 - .L_54)
	.align		4
.L_54:
        /*00f4*/ 	.word	index@(_Z20dataMedianPreprocessv)
        /*00f8*/ 	.word	0x00000000


	//----- nvinfo : EIATTR_MIN_STACK_SIZE
	.align		4
.L_55:
        /*00fc*/ 	.byte	0x04, 0x12
        /*00fe*/ 	.short	(.L_57 - .L_56)
	.align		4
.L_56:
        /*0100*/ 	.word	index@(_Z14dctKernelFloatv)
        /*0104*/ 	.word	0x00000000


	//----- nvinfo : EIATTR_MIN_STACK_SIZE
	.align		4
.L_57:
        /*0108*/ 	.byte	0x04, 0x12
        /*010a*/ 	.short	(.L_59 - .L_58)
	.align		4
.L_58:
        /*010c*/ 	.word	index@(_Z15idctKernelFloatv)
        /*0110*/ 	.word	0x00000000


	//----- nvinfo : EIATTR_MIN_STACK_SIZE
	.align		4
.L_59:
        /*0114*/ 	.byte	0x04, 0x12
        /*0116*/ 	.short	(.L_61 - .L_60)
	.align		4
.L_60:
        /*0118*/ 	.word	index@(_Z11printKernelv)
        /*011c*/ 	.word	0x00000010


	//----- nvinfo : EIATTR_MIN_STACK_SIZE
	.align		4
.L_61:
        /*0120*/ 	.byte	0x04, 0x12
        /*0122*/ 	.short	(.L_63 - .L_62)
	.align		4
.L_62:
        /*0124*/ 	.word	index@(_Z3rmsv)
        /*0128*/ 	.word	0x00000000


	//----- nvinfo : EIATTR_MIN_STACK_SIZE
	.align		4
.L_63:
        /*012c*/ 	.byte	0x04, 0x12
        /*012e*/ 	.short	(.L_65 - .L_64)
	.align		4
.L_64:
        /*0130*/ 	.word	index@(_Z4psnrv)
        /*0134*/ 	.word	0x00000008


	//----- nvinfo : EIATTR_MIN_STACK_SIZE
	.align		4
.L_65:
        /*0138*/ 	.byte	0x04, 0x12
        /*013a*/ 	.short	(.L_67 - .L_66)
	.align		4
.L_66:
        /*013c*/ 	.word	index@(_Z9dummyCopyv)
        /*0140*/ 	.word	0x00000000
.L_67:


//--------------------- .nv.compat                --------------------------
	.section	.nv.compat,"",@"SHT_CUDA_COMPAT_INFO"
	.align	4
        /*0000*/ 	.byte	0x02, 0x09, 0x00, 0x00, 0x02, 0x02, 0x01, 0x00, 0x02, 0x05, 0x05, 0x00, 0x03, 0x07, 0x01, 0x01
        /*0010*/ 	.byte	0x02, 0x03, 0x00, 0x00, 0x02, 0x06, 0x01, 0x00, 0x04, 0x0b, 0x08, 0x00, 0x01, 0x00, 0x00, 0x00
        /*0020*/ 	.byte	0x00, 0x00, 0x00, 0x00


//--------------------- .nv.info._Z20dataMedianPreprocessv --------------------------
	.section	.nv.info._Z20dataMedianPreprocessv,"",@"SHT_CUDA_INFO"
	.sectionflags	@""
	.align	4


	//----- nvinfo : EIATTR_CUDA_API_VERSION
	.align		4
        /*0000*/ 	.byte	0x04, 0x37
        /*0002*/ 	.short	(.L_69 - .L_68)
.L_68:
        /*0004*/ 	.word	0x00000082


	//----- nvinfo : EIATTR_SPARSE_MMA_MASK
	.align		4
.L_69:
        /*0008*/ 	.byte	0x03, 0x50
        /*000a*/ 	.short	0x0000


	//----- nvinfo : EIATTR_MAXREG_COUNT
	.align		4
        /*000c*/ 	.byte	0x03, 0x1b
        /*000e*/ 	.short	0x00ff


	//----- nvinfo : EIATTR_MERCURY_ISA_VERSION
	.align		4
        /*0010*/ 	.byte	0x03, 0x5f
        /*0012*/ 	.short	0x0101


	//----- nvinfo : EIATTR_VRC_CTA_INIT_COUNT
	.align		4
        /*0014*/ 	.byte	0x02, 0x4a
	.zero		1
	.zero		1


	//----- nvinfo : EIATTR_EXIT_INSTR_OFFSETS
	.align		4
        /*0018*/ 	.byte	0x04, 0x1c
        /*001a*/ 	.short	(.L_71 - .L_70)


	//   ....[0]....
.L_70:
        /*001c*/ 	.word	0x000000c0


	//----- nvinfo : EIATTR_SW_WAR
	.align		4
.L_71:
        /*0020*/ 	.byte	0x04, 0x36
        /*0022*/ 	.short	(.L_73 - .L_72)
.L_72:
        /*0024*/ 	.word	0x00000008
.L_73:


//--------------------- .nv.info._Z14dctKernelFloatv --------------------------
	.section	.nv.info._Z14dctKernelFloatv,"",@"SHT_CUDA_INFO"
	.sectionflags	@""
	.align	4


	//----- nvinfo : EIATTR_CUDA_API_VERSION
	.align		4
        /*0000*/ 	.byte	0x04, 0x37
        /*0002*/ 	.short	(.L_75 - .L_74)
.L_74:
        /*0004*/ 	.word	0x00000082


	//----- nvinfo : EIATTR_SPARSE_MMA_MASK
	.align		4
.L_75:
        /*0008*/ 	.byte	0x03, 0x50
        /*000a*/ 	.short	0x0000


	//----- nvinfo : EIATTR_MAXREG_COUNT
	.align		4
        /*000c*/ 	.byte	0x03, 0x1b
        /*000e*/ 	.short	0x00ff


	//----- nvinfo : EIATTR_MERCURY_ISA_VERSION
	.align		4
        /*0010*/ 	.byte	0x03, 0x5f
        /*0012*/ 	.short	0x0101


	//----- nvinfo : EIATTR_VRC_CTA_INIT_COUNT
	.align		4
        /*0014*/ 	.byte	0x02, 0x4a
	.zero		1
	.zero		1


	//----- nvinfo : EIATTR_EXIT_INSTR_OFFSETS
	.align		4
        /*0018*/ 	.byte	0x04, 0x1c
        /*001a*/ 	.short	(.L_77 - .L_76)


	//   ....[0]....
.L_76:
        /*001c*/ 	.word	0x00001030


	//----- nvinfo : EIATTR_CRS_STACK_SIZE
	.align		4
.L_77:
        /*0020*/ 	.byte	0x04, 0x1e
        /*0022*/ 	.short	(.L_79 - .L_78)
.L_78:
        /*0024*/ 	.word	0x00000000


	//----- nvinfo : EIATTR_SW_WAR
	.align		4
.L_79:
        /*0028*/ 	.byte	0x04, 0x36
        /*002a*/ 	.short	(.L_81 - .L_80)
.L_80:
        /*002c*/ 	.word	0x00000008
.L_81:


//--------------------- .nv.info._Z15idctKernelFloatv --------------------------
	.section	.nv.info._Z15idctKernelFloatv,"",@"SHT_CUDA_INFO"
	.sectionflags	@""
	.align	4


	//----- nvinfo : EIATTR_CUDA_API_VERSION
	.align		4
        /*0000*/ 	.byte	0x04, 0x37
        /*0002*/ 	.short	(.L_83 - .L_82)
.L_82:
        /*0004*/ 	.word	0x00000082


	//----- nvinfo : EIATTR_SPARSE_MMA_MASK
	.align		4
.L_83:
        /*0008*/ 	.byte	0x03, 0x50
        /*000a*/ 	.short	0x0000


	//----- nvinfo : EIATTR_MAXREG_COUNT
	.align		4
        /*000c*/ 	.byte	0x03, 0x1b
        /*000e*/ 	.short	0x00ff


	//----- nvinfo : EIATTR_MERCURY_ISA_VERSION
	.align		4
        /*0010*/ 	.byte	0x03, 0x5f
        /*0012*/ 	.short	0x0101


	//----- nvinfo : EIATTR_VRC_CTA_INIT_COUNT
	.align		4
        /*0014*/ 	.byte	0x02, 0x4a
	.zero		1
	.zero		1


	//----- nvinfo : EIATTR_EXIT_INSTR_OFFSETS
	.align		4
        /*0018*/ 	.byte	0x04, 0x1c
        /*001a*/ 	.short	(.L_85 - .L_84)


	//   ....[0]....
.L_84:
        /*001c*/ 	.word	0x000019c0


	//----- nvinfo : EIATTR_CRS_STACK_SIZE
	.align		4
.L_85:
        /*0020*/ 	.byte	0x04, 0x1e
        /*0022*/ 	.short	(.L_87 - .L_86)
.L_86:
        /*0024*/ 	.word	0x00000000


	//----- nvinfo : EIATTR_SW_WAR
	.align		4
.L_87:
        /*0028*/ 	.byte	0x04, 0x36
        /*002a*/ 	.short	(.L_89 - .L_88)
.L_88:
        /*002c*/ 	.word	0x00000008
.L_89:


//--------------------- .nv.info._Z11printKernelv --------------------------
	.section	.nv.info._Z11printKernelv,"",@"SHT_CUDA_INFO"
	.sectionflags	@""
	.align	4


	//----- nvinfo : EIATTR_CUDA_API_VERSION
	.align		4
        /*0000*/ 	.byte	0x04, 0x37
        /*0002*/ 	.short	(.L_91 - .L_90)
.L_90:
        /*0004*/ 	.word	0x00000082


	//----- nvinfo : EIATTR_SPARSE_MMA_MASK
	.align		4
.L_91:
        /*0008*/ 	.byte	0x03, 0x50
        /*000a*/ 	.short	0x0000


	//----- nvinfo : EIATTR_MAXREG_COUNT
	.align		4
        /*000c*/ 	.byte	0x03, 0x1b
        /*000e*/ 	.short	0x00ff


	//----- nvinfo : EIATTR_EXTERNS
	.align		4
        /*0010*/ 	.byte	0x04, 0x0f
        /*0012*/ 	.short	(.L_93 - .L_92)


	//   ....[0]....
	.align		4
.L_92:
        /*0014*/ 	.word	index@(vprintf)


	//----- nvinfo : EIATTR_MERCURY_ISA_VERSION
	.align		4
.L_93:
        /*0018*/ 	.byte	0x03, 0x5f
        /*001a*/ 	.short	0x0101


	//----- nvinfo : EIATTR_VRC_CTA_INIT_COUNT
	.align		4
        /*001c*/ 	.byte	0x02, 0x4a
	.zero		1
	.zero		1


	//----- nvinfo : EIATTR_SYSCALL_OFFSETS
	.align		4
        /*0020*/ 	.byte	0x04, 0x46
        /*0022*/ 	.short	(.L_95 - .L_94)


	//   ....[0]....
.L_94:
        /*0024*/ 	.word	0x000000e0


	//   ....[1]....
        /*0028*/ 	.word	0x000001d0


	//   ....[2]....
        /*002c*/ 	.word	0x000002d0


	//   ....[3]....
        /*0030*/ 	.word	0x000003d0


	//   ....[4]....
        /*0034*/ 	.word	0x000004a0


	//   ....[5]....
        /*0038*/ 	.word	0x00000580


	//   ....[6]....
        /*003c*/ 	.word	0x00000660


	//   ....[7]....
        /*0040*/ 	.word	0x000008c0


	//   ....[8]....
        /*0044*/ 	.word	0x000009d0


	//   ....[9]....
        /*0048*/ 	.word	0x00000ae0


	//   ....[10]....
        /*004c*/ 	.word	0x00000bf0


	//   ....[11]....
        /*0050*/ 	.word	0x00000d00


	//   ....[12]....
        /*0054*/ 	.word	0x00000e10


	//   ....[13]....
        /*0058*/ 	.word	0x00000f20


	//   ....[14]....
        /*005c*/ 	.word	0x00001030


	//   ....[15]....
        /*0060*/ 	.word	0x00001140


	//   ....[16]....
        /*0064*/ 	.word	0x00001250


	//   ....[17]....
        /*0068*/ 	.word	0x00001360


	//   ....[18]....
        /*006c*/ 	.word	0x00001470


	//   ....[19]....
        /*0070*/ 	.word	0x00001580


	//   ....[20]....
        /*0074*/ 	.word	0x00001690


	//   ....[21]....
        /*0078*/ 	.word	0x000017a0


	//   ....[22]....
        /*007c*/ 	.word	0x000018a0


	//   ....[23]....
        /*0080*/ 	.word	0x00001a50


	//   ....[24]....
        /*0084*/ 	.word	0x00001b60


	//   ....[25]....
        /*0088*/ 	.word	0x00001c70


	//   ....[26]....
        /*008c*/ 	.word	0x00001d80


	//   ....[27]....
        /*0090*/ 	.word	0x00001e90


	//   ....[28]....
        /*0094*/ 	.word	0x00001fa0


	//   ....[29]....
        /*0098*/ 	.word	0x000020b0


	//   ....[30]....
        /*009c*/ 	.word	0x000021c0


	//   ....[31]....
        /*00a0*/ 	.word	0x00002340


	//   ....[32]....
        /*00a4*/ 	.word	0x00002450


	//   ....[33]....
        /*00a8*/ 	.word	0x00002560


	//   ....[34]....
        /*00ac*/ 	.word	0x00002670


	//   ....[35]....
        /*00b0*/ 	.word	0x000027f0


	//   ....[36]....
        /*00b4*/ 	.word	0x00002a00


	//   ....[37]....
        /*00b8*/ 	.word	0x00002af0


	//   ....[38]....
        /*00bc*/ 	.word	0x00002be0


	//   ....[39]....
        /*00c0*/ 	.word	0x00002cd0


	//   ....[40]....
        /*00c4*/ 	.word	0x00002dc0


	//   ....[41]....
        /*00c8*/ 	.word	0x00002eb0


	//   ....[42]....
        /*00cc*/ 	.word	0x00002fa0


	//   ....[43]....
        /*00d0*/ 	.word	0x00003090


	//   ....[44]....
        /*00d4*/ 	.word	0x00003180


	//   ....[45]....
        /*00d8*/ 	.word	0x00003270


	//   ....[46]....
        /*00dc*/ 	.word	0x00003360


	//   ....[47]....
        /*00e0*/ 	.word	0x00003450


	//   ....[48]....
        /*00e4*/ 	.word	0x00003540


	//   ....[49]....
        /*00e8*/ 	.word	0x00003630


	//   ....[50]....
        /*00ec*/ 	.word	0x00003720


	//   ....[51]....
        /*00f0*/ 	.word	0x00003800


	//   ....[52]....
        /*00f4*/ 	.word	0x00003990


	//   ....[53]....
        /*00f8*/ 	.word	0x00003a80


	//   ....[54]....
        /*00fc*/ 	.word	0x00003b70


	//   ....[55]....
        /*0100*/ 	.word	0x00003c60


	//   ....[56]....
        /*0104*/ 	.word	0x00003d50


	//   ....[57]....
        /*0108*/ 	.word	0x00003e40


	//   ....[58]....
        /*010c*/ 	.word	0x00003f30


	//   ....[59]....
        /*0110*/ 	.word	0x00004020


	//   ....[60]....
        /*0114*/ 	.word	0x00004170


	//   ....[61]....
        /*0118*/ 	.word	0x00004260


	//   ....[62]....
        /*011c*/ 	.word	0x00004350


	//   ....[63]....
        /*0120*/ 	.word	0x00004440


	//   ....[64]....
        /*0124*/ 	.word	0x000045a0


	//----- nvinfo : EIATTR_EXIT_INSTR_OFFSETS
	.align		4
.L_95:
        /*0128*/ 	.byte	0x04, 0x1c
        /*012a*/ 	.short	(.L_97 - .L_96)


	//   ....[0]....
.L_96:
        /*012c*/ 	.word	0x000006b0


	//   ....[1]....
        /*0130*/ 	.word	0x00003870


	//   ....[2]....
        /*0134*/ 	.word	0x00004050


	//   ....[3]....
        /*0138*/ 	.word	0x00004470


	//   ....[4]....
        /*013c*/ 	.word	0x000045e0


	//----- nvinfo : EIATTR_CRS_STACK_SIZE
	.align		4
.L_97:
        /*0140*/ 	.byte	0x04, 0x1e
        /*0142*/ 	.short	(.L_99 - .L_98)
.L_98:
        /*0144*/ 	.word	0x00000000


	//----- nvinfo : EIATTR_SW_WAR
	.align		4
.L_99:
        /*0148*/ 	.byte	0x04, 0x36
        /*014a*/ 	.short	(.L_101 - .L_100)
.L_100:
        /*014c*/ 	.word	0x00000008
.L_101:


//--------------------- .nv.info._Z3rmsv          --------------------------
	.section	.nv.info._Z3rmsv,"",@"SHT_CUDA_INFO"
	.sectionflags	@""
	.align	4


	//----- nvinfo : EIATTR_CUDA_API_VERSION
	.align		4
        /*0000*/ 	.byte	0x04, 0x37
        /*0002*/ 	.short	(.L_103 - .L_102)
.L_102:
        /*0004*/ 	.word	0x00000082


	//----- nvinfo : EIATTR_SPARSE_MMA_MASK
	.align		4
.L_103:
        /*0008*/ 	.byte	0x03, 0x50
        /*000a*/ 	.short	0x0000


	//----- nvinfo : EIATTR_MAXREG_COUNT
	.align		4
        /*000c*/ 	.byte	0x03, 0x1b
        /*000e*/ 	.short	0x00ff


	//----- nvinfo : EIATTR_MERCURY_ISA_VERSION
	.align		4
        /*0010*/ 	.byte	0x03, 0x5f
        /*0012*/ 	.short	0x0101


	//----- nvinfo : EIATTR_VRC_CTA_INIT_COUNT
	.align		4
        /*0014*/ 	.byte	0x02, 0x4a
	.zero		1
	.zero		1


	//----- nvinfo : EIATTR_EXIT_INSTR_OFFSETS
	.align		4
        /*0018*/ 	.byte	0x04, 0x1c
        /*001a*/ 	.short	(.L_105 - .L_104)


	//   ....[0]....
.L_104:
        /*001c*/ 	.word	0x00000130


	//----- nvinfo : EIATTR_SW_WAR
	.align		4
.L_105:
        /*0020*/ 	.byte	0x04, 0x36
        /*0022*/ 	.short	(.L_107 - .L_106)
.L_106:
        /*0024*/ 	.word	0x00000008
.L_107:


//--------------------- .nv.info._Z4psnrv         --------------------------
	.section	.nv.info._Z4psnrv,"",@"SHT_CUDA_INFO"
	.sectionflags	@""
	.align	4


	//----- nvinfo : EIATTR_CUDA_API_VERSION
	.align		4
        /*0000*/ 	.byte	0x04, 0x37
        /*0002*/ 	.short	(.L_109 - .L_108)
.L_108:
        /*0004*/ 	.word	0x00000082


	//----- nvinfo : EIATTR_SPARSE_MMA_MASK
	.align		4
.L_109:
        /*0008*/ 	.byte	0x03, 0x50
        /*000a*/ 	.short	0x0000


	//----- nvinfo : EIATTR_MAXREG_COUNT
	.align		4
        /*000c*/ 	.byte	0x03, 0x1b
        /*000e*/ 	.short	0x00ff


	//----- nvinfo : EIATTR_EXTERNS
	.align		4
        /*0010*/ 	.byte	0x04, 0x0f
        /*0012*/ 	.short	(.L_111 - .L_110)


	//   ....[0]....
	.align		4
.L_110:
        /*0014*/ 	.word	index@(vprintf)


	//----- nvinfo : EIATTR_MERCURY_ISA_VERSION
	.align		4
.L_111:
        /*0018*/ 	.byte	0x03, 0x5f
        /*001a*/ 	.short	0x0101


	//----- nvinfo : EIATTR_VRC_CTA_INIT_COUNT
	.align		4
        /*001c*/ 	.byte	0x02, 0x4a
	.zero		1
	.zero		1


	//----- nvinfo : EIATTR_SYSCALL_OFFSETS
	.align		4
        /*0020*/ 	.byte	0x04, 0x46
        /*0022*/ 	.short	(.L_113 - .L_112)


	//   ....[0]....
.L_112:
        /*0024*/ 	.word	0x00000e20


	//----- nvinfo : EIATTR_EXIT_INSTR_OFFSETS
	.align		4
.L_113:
        /*0028*/ 	.byte	0x04, 0x1c
        /*002a*/ 	.short	(.L_115 - .L_114)


	//   ....[0]....
.L_114:
        /*002c*/ 	.word	0x00000e30


	//----- nvinfo : EIATTR_CRS_STACK_SIZE
	.align		4
.L_115:
        /*0030*/ 	.byte	0x04, 0x1e
        /*0032*/ 	.short	(.L_117 - .L_116)
.L_116:
        /*0034*/ 	.word	0x00000000


	//----- nvinfo : EIATTR_SW_WAR
	.align		4
.L_117:
        /*0038*/ 	.byte	0x04, 0x36
        /*003a*/ 	.short	(.L_119 - .L_118)
.L_118:
        /*003c*/ 	.word	0x00000008
.L_119:


//--------------------- .nv.info._Z9dummyCopyv    --------------------------
	.section	.nv.info._Z9dummyCopyv,"",@"SHT_CUDA_INFO"
	.sectionflags	@""
	.align	4


	//----- nvinfo : EIATTR_CUDA_API_VERSION
	.align		4
        /*0000*/ 	.byte	0x04, 0x37
        /*0002*/ 	.short	(.L_121 - .L_120)
.L_120:
        /*0004*/ 	.word	0x00000082


	//----- nvinfo : EIATTR_SPARSE_MMA_MASK
	.align		4
.L_121:
        /*0008*/ 	.byte	0x03, 0x50
        /*000a*/ 	.short	0x0000


	//----- nvinfo : EIATTR_MAXREG_COUNT
	.align		4
        /*000c*/ 	.byte	0x03, 0x1b
        /*000e*/ 	.short	0x00ff


	//----- nvinfo : EIATTR_MERCURY_ISA_VERSION
	.align		4
        /*0010*/ 	.byte	0x03, 0x5f
        /*0012*/ 	.short	0x0101


	//----- nvinfo : EIATTR_VRC_CTA_INIT_COUNT
	.align		4
        /*0014*/ 	.byte	0x02, 0x4a
	.zero		1
	.zero		1


	//----- nvinfo : EIATTR_EXIT_INSTR_OFFSETS
	.align		4
        /*0018*/ 	.byte	0x04, 0x1c
        /*001a*/ 	.short	(.L_123 - .L_122)


	//   ....[0]....
.L_122:
        /*001c*/ 	.word	0x000000c0


	//----- nvinfo : EIATTR_SW_WAR
	.align		4
.L_123:
        /*0020*/ 	.byte	0x04, 0x36
        /*0022*/ 	.short	(.L_125 - .L_124)
.L_124:
        /*0024*/ 	.word	0x00000008
.L_125:


//--------------------- .nv.callgraph             --------------------------
	.section	.nv.callgraph,"",@"SHT_CUDA_CALLGRAPH"
	.align	4
	.sectionentsize	8
	.align		4
        /*0000*/ 	.word	0x00000000
	.align		4
        /*0004*/ 	.word	0xffffffff
	.align		4
        /*0008*/ 	.word	index@(_Z11printKernelv)
	.align		4
        /*000c*/ 	.word	index@(vprintf)
	.align		4
        /*0010*/ 	.word	index@(_Z4psnrv)
	.align		4
        /*0014*/ 	.word	index@(vprintf)
	.align		4
        /*0018*/ 	.word	0x00000000
	.align		4
        /*001c*/ 	.word	0xfffffffe
	.align		4
        /*0020*/ 	.word	0x00000000
	.align		4
        /*0024*/ 	.word	0xfffffffd
	.align		4
        /*0028*/ 	.word	0x00000000
	.align		4
        /*002c*/ 	.word	0xfffffffc


//--------------------- .nv.constant4             --------------------------
	.section	.nv.constant4,"a",@progbits
	.align	8
	.align		8
.nv.constant4:
        /*0000*/ 	.dword	d_x
	.align		8
        /*0008*/ 	.dword	d_Xfp32
	.align		8
        /*0010*/ 	.dword	d_ix
	.align		8
        /*0018*/ 	.dword	d_rms
	.align		8
        /*0020*/ 	.dword	d_inOut
	.align		8
        /*0028*/ 	.dword	d_inOutCopy
	.align		8
        /*0030*/ 	.dword	$str
	.align		8
        /*0038*/ 	.dword	$str$1
	.align		8
        /*0040*/ 	.dword	$str$2
	.align		8
        /*0048*/ 	.dword	$str$3
	.align		8
        /*0050*/ 	.dword	$str$4
	.align		8
        /*0058*/ 	.dword	vprintf


//--------------------- .nv.constant3             --------------------------
	.section	.nv.constant3,"a",@progbits
	.align	4
.nv.constant3:
	.type		d_N,@object
	.size		d_N,(d_median - d_N)
d_N:
	.zero		4
	.type		d_median,@object
	.size		d_median,(d_max - d_median)
d_median:
	.zero		4
	.type		d_max,@object
	.size		d_max,(.L_6 - d_max)
d_max:
	.zero		4
.L_6:


//--------------------- .text._Z20dataMedianPreprocessv --------------------------
	.section	.text._Z20dataMedianPreprocessv,"ax",@progbits
	.align	128
        .global         _Z20dataMedianPreprocessv
        .type           _Z20dataMedianPreprocessv,@function
        .size           _Z20dataMedianPreprocessv,(.L_x_158 - _Z20dataMedianPreprocessv)
        .other          _Z20dataMedianPreprocessv,@"STO_CUDA_ENTRY STV_DEFAULT"
_Z20dataMedianPreprocessv:
.text._Z20dataMedianPreprocessv:
[----:B------:R-:W-:Y:S01]  /*0000*/  LDC R1, c[0x0][0x37c] ;  /* 0x0000df00ff017b82 */ /* 0x000fe20000000800 */
[----:B------:R-:W0:Y:S07]  /*0010*/  S2R R0, SR_TID.X ;  /* 0x0000000000007919 */ /* 0x000e2e0000002100 */
[----:B------:R-:W0:Y:S01]  /*0020*/  S2UR UR6, SR_CTAID.X ;  /* 0x00000000000679c3 */ /* 0x000e220000002500 */
[----:B------:R-:W1:Y:S07]  /*0030*/  LDCU.64 UR4, c[0x0][0x358] ;  /* 0x00006b00ff0477ac */ /* 0x000e6e0008000a00 */
[----:B------:R-:W0:Y:S08]  /*0040*/  LDC R5, c[0x0][0x360] ;  /* 0x0000d800ff057b82 */ /* 0x000e300000000800 */
[----:B------:R-:W2:Y:S01]  /*0050*/  LDC.64 R2, c[0x4][RZ] ;  /* 0x01000000ff027b82 */ /* 0x000ea20000000a00 */
[----:B0-----:R-:W-:Y:S01]  /*0060*/  IMAD R5, R5, UR6, R0 ;  /* 0x0000000605057c24 */ /* 0x001fe2000f8e0200 */
[----:B------:R-:W0:Y:S03]  /*0070*/  LDCU UR6, c[0x3][0x4] ;  /* 0x00c00080ff0677ac */ /* 0x000e260008000800 */
[----:B--2---:R-:W-:-:S05]  /*0080*/  IMAD.WIDE.U32 R2, R5, 0x4, R2 ;  /* 0x0000000405027825 */ /* 0x004fca00078e0002 */
[----:B-1----:R-:W0:Y:S02]  /*0090*/  LDG.E R0, desc[UR4][R2.64] ;  /* 0x0000000402007981 */ /* 0x002e24000c1e1900 */
[----:B0-----:R-:W-:-:S05]  /*00a0*/  FADD R5, R0, -UR6 ;  /* 0x8000000600057e21 */ /* 0x001fca0008000000 */
[----:B------:R-:W-:Y:S01]  /*00b0*/  STG.E desc[UR4][R2.64], R5 ;  /* 0x0000000502007986 */ /* 0x000fe2000c101904 */
[----:B------:R-:W-:Y:S05]  /*00c0*/  EXIT ;  /* 0x000000000000794d */ /* 0x000fea0003800000 */
.L_x_0:
[----:B------:R-:W-:-:S00]  /*00d0*/  BRA `(.L_x_0) ;  /* 0xfffffffc00fc7947 */ /* 0x000fc0000383ffff */
[----:B------:R-:W-:-:S00]  /*00e0*/  NOP ;  /* 0x0000000000007918 */ /* 0x000fc00000000000 */
        /* <DEDUP_REMOVED lines=9> */
.L_x_158:


//--------------------- .text._Z14dctKernelFloatv --------------------------
	.section	.text._Z14dctKernelFloatv,"ax",@progbits
	.align	128
        .global         _Z14dctKernelFloatv
        .type           _Z14dctKernelFloatv,@function
        .size           _Z14dctKernelFloatv,(.L_x_153 - _Z14dctKernelFloatv)
        .other          _Z14dctKernelFloatv,@"STO_CUDA_ENTRY STV_DEFAULT"
_Z14dctKernelFloatv:
.text._Z14dctKernelFloatv:
[----:B------:R-:W-:Y:S01]  /*0000*/  LDC R1, c[0x0][0x37c] ;  /* 0x0000df00ff017b82 */ /* 0x000fe20000000800 */
[----:B------:R-:W0:Y:S01]  /*0010*/  S2R R0, SR_TID.X ;  /* 0x0000000000007919 */ /* 0x000e220000002100 */
[----:B------:R-:W1:Y:S06]  /*0020*/  LDCU UR5, c[0x3][URZ] ;  /* 0x00c00000ff0577ac */ /* 0x000e6c0008000800 */
[----:B------:R-:W0:Y:S01]  /*0030*/  S2UR UR4, SR_CTAID.X ;  /* 0x00000000000479c3 */ /* 0x000e220000002500 */
[----:B------:R-:W-:Y:S07]  /*0040*/  BSSY.RECONVERGENT B0, `(.L_x_1) ;  /* 0x0000012000007945 */ /* 0x000fee0003800200 */
[----:B------:R-:W0:Y:S01]  /*0050*/  LDC R5, c[0x0][0x360] ;  /* 0x0000d800ff057b82 */ /* 0x000e220000000800 */
[----:B-1----:R-:W-:-:S04]  /*0060*/  I2FP.F32.U32 R7, UR5 ;  /* 0x0000000500077c45 */ /* 0x002fc80008201000 */
[----:B------:R-:W1:Y:S01]  /*0070*/  MUFU.RCP R2, R7 ;  /* 0x0000000700027308 */ /* 0x000e620000001000 */
[----:B0-----:R-:W-:-:S05]  /*0080*/  IMAD R5, R5, UR4, R0 ;  /* 0x0000000405057c24 */ /* 0x001fca000f8e0200 */
[----:B------:R-:W-:Y:S01]  /*0090*/  I2FP.F32.U32 R0, R5 ;  /* 0x0000000500007245 */ /* 0x000fe20000201000 */
[----:B-1----:R-:W-:-:S04]  /*00a0*/  FFMA R3, -R7, R2, 1 ;  /* 0x3f80000007037423 */ /* 0x002fc80000000102 */
[----:B------:R-:W-:Y:S01]  /*00b0*/  FMUL R0, R0, 3.1415927410125732422 ;  /* 0x40490fdb00007820 */ /* 0x000fe20000400000 */
[----:B------:R-:W-:-:S03]  /*00c0*/  FFMA R3, R2, R3, R2 ;  /* 0x0000000302037223 */ /* 0x000fc60000000002 */
[----:B------:R-:W0:Y:S01]  /*00d0*/  FCHK P0, R0, R7 ;  /* 0x0000000700007302 */ /* 0x000e220000000000 */
[----:B------:R-:W-:-:S04]  /*00e0*/  FFMA R4, R0, R3, RZ ;  /* 0x0000000300047223 */ /* 0x000fc800000000ff */
[----:B------:R-:W-:-:S04]  /*00f0*/  FFMA R2, -R7, R4, R0 ;  /* 0x0000000407027223 */ /* 0x000fc80000000100 */
[----:B------:R-:W-:Y:S01]  /*0100*/  FFMA R4, R3, R2, R4 ;  /* 0x0000000203047223 */ /* 0x000fe20000000004 */
[----:B0-----:R-:W-:Y:S06]  /*0110*/  @!P0 BRA `(.L_x_2) ;  /* 0x0000000000108947 */ /* 0x001fec0003800000 */
[----:B------:R-:W-:Y:S02]  /*0120*/  MOV R3, R7 ;  /* 0x0000000700037202 */ /* 0x000fe40000000f00 */
[----:B------:R-:W-:-:S07]  /*0130*/  MOV R2, 0x150 ;  /* 0x0000015000027802 */ /* 0x000fce0000000f00 */
[----:B------:R-:W-:Y:S05]  /*0140*/  CALL.REL.NOINC `($__internal_1_$__cuda_sm3x_div_rn_noftz_f32_slowpath) ;  /* 0x0000001000187944 */ /* 0x000fea0003c00000 */
[----:B------:R-:W-:-:S07]  /*0150*/  MOV R4, R0 ;  /* 0x0000000000047202 */ /* 0x000fce0000000f00 */
.L_x_2:
[----:B------:R-:W-:Y:S05]  /*0160*/  BSYNC.RECONVERGENT B0 ;  /* 0x0000000000007941 */ /* 0x000fea0003800200 */
.L_x_1:
[----:B------:R-:W0:Y:S01]  /*0170*/  MUFU.RCP R0, R7 ;  /* 0x0000000700007308 */ /* 0x000e220000001000 */
[----:B------:R-:W-:Y:S02]  /*0180*/  UMOV UR4, 0x40000000 ;  /* 0x4000000000047882 */ /* 0x000fe40000000000 */
[----:B------:R-:W-:-:S05]  /*0190*/  MOV R6, UR4 ;  /* 0x0000000400067c02 */ /* 0x000fca0008000f00 */
[----:B------:R-:W1:Y:S01]  /*01a0*/  FCHK P0, R6, R7 ;  /* 0x0000000706007302 */ /* 0x000e620000000000 */
[----:B0-----:R-:W-:-:S04]  /*01b0*/  FFMA R3, -R7, R0, 1 ;  /* 0x3f80000007037423 */ /* 0x001fc80000000100 */
[----:B------:R-:W-:-:S04]  /*01c0*/  FFMA R0, R0, R3, R0 ;  /* 0x0000000300007223 */ /* 0x000fc80000000000 */
[----:B------:R-:W-:-:S04]  /*01d0*/  FFMA R2, R0, 2, RZ ;  /* 0x4000000000027823 */ /* 0x000fc800000000ff */
[----:B------:R-:W-:-:S04]  /*01e0*/  FFMA R3, -R7, R2, 2 ;  /* 0x4000000007037423 */ /* 0x000fc80000000102 */
[----:B------:R-:W-:Y:S01]  /*01f0*/  FFMA R2, R0, R3, R2 ;  /* 0x0000000300027223 */ /* 0x000fe20000000002 */
[----:B-1----:R-:W-:Y:S06]  /*0200*/  @!P0 BRA `(.L_x_3) ;  /* 0x0000000000148947 */ /* 0x002fec0003800000 */
[----:B------:R-:W-:Y:S01]  /*0210*/  HFMA2 R0, -RZ, RZ, 2, 0 ;  /* 0x40000000ff007431 */ /* 0x000fe200000001ff */
[----:B------:R-:W-:Y:S02]  /*0220*/  MOV R3, R7 ;  /* 0x0000000700037202 */ /* 0x000fe40000000f00 */
[----:B------:R-:W-:-:S07]  /*0230*/  MOV R2, 0x250 ;  /* 0x0000025000027802 */ /* 0x000fce0000000f00 */
[----:B------:R-:W-:Y:S05]  /*0240*/  CALL.REL.NOINC `($__internal_1_$__cuda_sm3x_div_rn_noftz_f32_slowpath) ;  /* 0x0000000c00d87944 */ /* 0x000fea0003c00000 */
[----:B------:R-:W-:-:S07]  /*0250*/  MOV R2, R0 ;  /* 0x0000000000027202 */ /* 0x000fce0000000f00 */
.L_x_3:
[----:B------:R-:W-:Y:S01]  /*0260*/  IADD3 R0, PT, PT, R2, -0xd000000, RZ ;  /* 0xf300000002007810 */ /* 0x000fe20007ffe0ff */
[----:B------:R0:W1:Y:S01]  /*0270*/  MUFU.RSQ R9, R2 ;  /* 0x0000000200097308 */ /* 0x0000620000001400 */
[----:B------:R-:W-:Y:S02]  /*0280*/  BSSY.RECONVERGENT B0, `(.L_x_4) ;  /* 0x000000c000007945 */ /* 0x000fe40003800200 */
[----:B------:R-:W-:-:S13]  /*0290*/  ISETP.GT.U32.AND P0, PT, R0, 0x727fffff, PT ;  /* 0x727fffff0000780c */ /* 0x000fda0003f04070 */
[----:B0-----:R-:W-:Y:S05]  /*02a0*/  @!P0 BRA `(.L_x_5) ;  /* 0x0000000000148947 */ /* 0x001fea0003800000 */
[----:B------:R-:W-:Y:S01]  /*02b0*/  BSSY.RECONVERGENT B1, `(.L_x_6) ;  /* 0x0000003000017945 */ /* 0x000fe20003800200 */
[----:B------:R-:W-:-:S07]  /*02c0*/  MOV R11, 0x2e0 ;  /* 0x000002e0000b7802 */ /* 0x000fce0000000f00 */
[----:B-1----:R-:W-:Y:S05]  /*02d0*/  CALL.REL.NOINC `($__internal_0_$__cuda_sm20_sqrt_rn_f32_slowpath) ;  /* 0x0000000c00587944 */ /* 0x002fea0003c00000 */
[----:B------:R-:W-:Y:S05]  /*02e0*/  BSYNC.RECONVERGENT B1 ;  /* 0x0000000000017941 */ /* 0x000fea0003800200 */
.L_x_6:
[----:B------:R-:W-:Y:S05]  /*02f0*/  BRA `(.L_x_7) ;  /* 0x0000000000107947 */ /* 0x000fea0003800000 */
.L_x_5:
[C---:B-1----:R-:W-:Y:S01]  /*0300*/  FMUL.FTZ R3, R9.reuse, R2 ;  /* 0x0000000209037220 */ /* 0x042fe20000410000 */
[----:B------:R-:W-:-:S03]  /*0310*/  FMUL.FTZ R6, R9, 0.5 ;  /* 0x3f00000009067820 */ /* 0x000fc60000410000 */
[----:B------:R-:W-:-:S04]  /*0320*/  FFMA R2, -R3, R3, R2 ;  /* 0x0000000303027223 */ /* 0x000fc80000000102 */
[----:B------:R-:W-:-:S07]  /*0330*/  FFMA R6, R2, R6, R3 ;  /* 0x0000000602067223 */ /* 0x000fce0000000003 */
.L_x_7:
[----:B------:R-:W-:Y:S05]  /*0340*/  BSYNC.RECONVERGENT B0 ;  /* 0x0000000000007941 */ /* 0x000fea0003800200 */
.L_x_4:
[----:B------:R-:W0:Y:S01]  /*0350*/  LDCU.64 UR4, c[0x4][URZ] ;  /* 0x01000000ff0477ac */ /* 0x000e220008000a00 */
[----:B------:R-:W-:Y:S01]  /*0360*/  HFMA2 R0, -RZ, RZ, 0, 0 ;  /* 0x00000000ff007431 */ /* 0x000fe200000001ff */
[----:B------:R-:W-:Y:S01]  /*0370*/  MOV R18, RZ ;  /* 0x000000ff00127202 */ /* 0x000fe20000000f00 */
[----:B------:R-:W1:Y:S01]  /*0380*/  LDCU.64 UR8, c[0x0][0x358] ;  /* 0x00006b00ff0877ac */ /* 0x000e620008000a00 */
[----:B0-----:R-:W-:-:S04]  /*0390*/  UIADD3 UR4, UP0, UPT, UR4, 0x20, URZ ;  /* 0x0000002004047890 */ /* 0x001fc8000ff1e0ff */
[----:B------:R-:W-:Y:S02]  /*03a0*/  UIADD3.X UR5, UPT, UPT, URZ, UR5, URZ, UP0, !UPT ;  /* 0x00000005ff057290 */ /* 0x000fe400087fe4ff */
[----:B------:R-:W-:Y:S01]  /*03b0*/  MOV R2, UR4 ;  /* 0x0000000400027c02 */ /* 0x000fe20008000f00 */
[----:B------:R-:W-:-:S03]  /*03c0*/  UMOV UR4, URZ ;  /* 0x000000ff00047c82 */ /* 0x000fc60008000000 */
[----:B-1----:R-:W-:-:S07]  /*03d0*/  MOV R3, UR5 ;  /* 0x0000000500037c02 */ /* 0x002fce0008000f00 */
.L_x_8:
[----:B------:R-:W2:Y:S04]  /*03e0*/  LDG.E R16, desc[UR8][R2.64+-0x20] ;  /* 0xffffe00802107981 */ /* 0x000ea8000c1e1900 */
[----:B------:R-:W3:Y:S04]  /*03f0*/  LDG.E R14, desc[UR8][R2.64+-0x1c] ;  /* 0xffffe408020e7981 */ /* 0x000ee8000c1e1900 */
[----:B------:R-:W4:Y:S04]  /*0400*/  LDG.E R12, desc[UR8][R2.64+-0x18] ;  /* 0xffffe808020c7981 */ /* 0x000f28000c1e1900 */
[----:B------:R-:W5:Y:S04]  /*0410*/  LDG.E R10, desc[UR8][R2.64+-0x14] ;  /* 0xffffec08020a7981 */ /* 0x000f68000c1e1900 */
        /* <DEDUP_REMOVED lines=11> */
[----:B------:R0:W5:Y:S01]  /*04d0*/  LDG.E R9, desc[UR8][R2.64+0x1c] ;  /* 0x00001c0802097981 */ /* 0x000162000c1e1900 */
[----:B------:R-:W-:Y:S01]  /*04e0*/  I2FP.F32.U32 R20, UR4 ;  /* 0x0000000400147c45 */ /* 0x000fe20008201000 */
[----:B------:R-:W-:-:S02]  /*04f0*/  UIADD3 UR5, UPT, UPT, UR4, 0x1, URZ ;  /* 0x0000000104057890 */ /* 0x000fc4000fffe0ff */
[----:B------:R-:W-:Y:S02]  /*0500*/  UIADD3 UR6, UPT, UPT, UR4, 0x7, URZ ;  /* 0x0000000704067890 */ /* 0x000fe4000fffe0ff */
[----:B------:R-:W-:-:S04]  /*0510*/  FADD R20, R20, 0.5 ;  /* 0x3f00000014147421 */ /* 0x000fc80000000000 */
[----:B------:R-:W-:Y:S01]  /*0520*/  FMUL R20, R20, R4 ;  /* 0x0000000414147220 */ /* 0x000fe20000400000 */
[----:B0-----:R-:W-:-:S03]  /*0530*/  IADD3 R2, P0, PT, R2, 0x40, RZ ;  /* 0x0000004002027810 */ /* 0x001fc60007f1e0ff */
[----:B------:R-:W-:Y:S01]  /*0540*/  FMUL.RZ R24, R20, 0.15915493667125701904 ;  /* 0x3e22f98314187820 */ /* 0x000fe2000040c000 */
[----:B------:R-:W-:-:S03]  /*0550*/  IADD3.X R3, PT, PT, RZ, R3, RZ, P0, !PT ;  /* 0x00000003ff037210 */ /* 0x000fc600007fe4ff */
[----:B------:R-:W0:Y:S01]  /*0560*/  MUFU.COS R22, R24 ;  /* 0x0000001800167308 */ /* 0x000e220000000000 */
[C---:B--2---:R-:W-:Y:S01]  /*0570*/  FMUL R20, R16.reuse, R6 ;  /* 0x0000000610147220 */ /* 0x044fe20000400000 */
[----:B------:R-:W-:-:S03]  /*0580*/  FADD R0, R16, R0 ;  /* 0x0000000010007221 */ /* 0x000fc60000000000 */
[----:B0-----:R-:W-:Y:S01]  /*0590*/  FFMA R18, R20, R22, R18 ;  /* 0x0000001614127223 */ /* 0x001fe20000000012 */
[----:B------:R-:W-:Y:S01]  /*05a0*/  I2FP.F32.U32 R20, UR5 ;  /* 0x0000000500147c45 */ /* 0x000fe20008201000 */
[----:B------:R-:W-:-:S04]  /*05b0*/  UIADD3 UR5, UPT, UPT, UR4, 0x2, URZ ;  /* 0x0000000204057890 */ /* 0x000fc8000fffe0ff */
[----:B------:R-:W-:-:S04]  /*05c0*/  FADD R20, R20, 0.5 ;  /* 0x3f00000014147421 */ /* 0x000fc80000000000 */
[----:B------:R-:W-:-:S04]  /*05d0*/  FMUL R20, R20, R4 ;  /* 0x0000000414147220 */ /* 0x000fc80000400000 */
[----:B------:R-:W-:Y:S01]  /*05e0*/  FMUL.RZ R26, R20, 0.15915493667125701904 ;  /* 0x3e22f983141a7820 */ /* 0x000fe2000040c000 */
[----:B---3--:R-:W-:Y:S01]  /*05f0*/  FMUL R20, R14, R6 ;  /* 0x000000060e147220 */ /* 0x008fe20000400000 */
[----:B------:R-:W-:Y:S02]  /*0600*/  FADD R14, R0, R14 ;  /* 0x0000000e000e7221 */ /* 0x000fe40000000000 */
[----:B------:R-:W0:Y:S02]  /*0610*/  MUFU.COS R22, R26 ;  /* 0x0000001a00167308 */ /* 0x000e240000000000 */
[----:B----4-:R-:W-:Y:S01]  /*0620*/  FADD R14, R14, R12 ;  /* 0x0000000c0e0e7221 */ /* 0x010fe20000000000 */
[----:B0-----:R-:W-:Y:S01]  /*0630*/  FFMA R18, R20, R22, R18 ;  /* 0x0000001614127223 */ /* 0x001fe20000000012 */
[----:B------:R-:W-:Y:S01]  /*0640*/  I2FP.F32.U32 R20, UR5 ;  /* 0x0000000500147c45 */ /* 0x000fe20008201000 */
[----:B------:R-:W-:-:S04]  /*0650*/  UIADD3 UR5, UPT, UPT, UR4, 0x3, URZ ;  /* 0x0000000304057890 */ /* 0x000fc8000fffe0ff */
[----:B------:R-:W-:-:S04]  /*0660*/  FADD R20, R20, 0.5 ;  /* 0x3f00000014147421 */ /* 0x000fc80000000000 */
[----:B------:R-:W-:-:S04]  /*0670*/  FMUL R20, R20, R4 ;  /* 0x0000000414147220 */ /* 0x000fc80000400000 */
[----:B------:R-:W-:Y:S01]  /*0680*/  FMUL.RZ R24, R20, 0.15915493667125701904 ;  /* 0x3e22f98314187820 */ /* 0x000fe2000040c000 */
[-C--:B------:R-:W-:Y:S01]  /*0690*/  FMUL R20, R12, R6.reuse ;  /* 0x000000060c147220 */ /* 0x080fe20000400000 */
[----:B-----5:R-:W-:Y:S01]  /*06a0*/  FADD R12, R14, R10 ;  /* 0x0000000a0e0c7221 */ /* 0x020fe20000000000 */
[----:B------:R-:W-:Y:S01]  /*06b0*/  FMUL R14, R8, R6 ;  /* 0x00000006080e7220 */ /* 0x000fe20000400000 */
[----:B------:R-:W0:Y:S02]  /*06c0*/  MUFU.COS R22, R24 ;  /* 0x0000001800167308 */ /* 0x000e240000000000 */
[----:B------:R-:W-:-:S04]  /*06d0*/  FADD R12, R12, R8 ;  /* 0x000000080c0c7221 */ /* 0x000fc80000000000 */
[----:B------:R-:W-:Y:S01]  /*06e0*/  FADD R12, R12, R29 ;  /* 0x0000001d0c0c7221 */ /* 0x000fe20000000000 */
[----:B------:R-:W-:-:S03]  /*06f0*/  FMUL R29, R29, R6 ;  /* 0x000000061d1d7220 */ /* 0x000fc60000400000 */
[----:B------:R-:W-:Y:S01]  /*0700*/  FADD R12, R12, R19 ;  /* 0x000000130c0c7221 */ /* 0x000fe20000000000 */
[----:B0-----:R-:W-:Y:S01]  /*0710*/  FFMA R18, R20, R22, R18 ;  /* 0x0000001614127223 */ /* 0x001fe20000000012 */
[----:B------:R-:W-:Y:S01]  /*0720*/  I2FP.F32.U32 R20, UR5 ;  /* 0x0000000500147c45 */ /* 0x000fe20008201000 */
[----:B------:R-:W-:-:S04]  /*0730*/  UIADD3 UR5, UPT, UPT, UR4, 0x4, URZ ;  /* 0x0000000404057890 */ /* 0x000fc8000fffe0ff */
[----:B------:R-:W-:-:S04]  /*0740*/  FADD R20, R20, 0.5 ;  /* 0x3f00000014147421 */ /* 0x000fc80000000000 */
[----:B------:R-:W-:-:S04]  /*0750*/  FMUL R20, R20, R4 ;  /* 0x0000000414147220 */ /* 0x000fc80000400000 */
[----:B------:R-:W-:Y:S01]  /*0760*/  FMUL.RZ R22, R20, 0.15915493667125701904 ;  /* 0x3e22f98314167820 */ /* 0x000fe2000040c000 */
[----:B------:R-:W-:Y:S01]  /*0770*/  FMUL R20, R10, R6 ;  /* 0x000000060a147220 */ /* 0x000fe20000400000 */
[----:B------:R-:W-:Y:S01]  /*0780*/  I2FP.F32.U32 R10, UR6 ;  /* 0x00000006000a7c45 */ /* 0x000fe20008201000 */
[----:B------:R-:W-:-:S03]  /*0790*/  UIADD3 UR6, UPT, UPT, UR4, 0xa, URZ ;  /* 0x0000000a04067890 */ /* 0x000fc6000fffe0ff */
[----:B------:R-:W0:Y:S01]  /*07a0*/  MUFU.COS R22, R22 ;  /* 0x0000001600167308 */ /* 0x000e220000000000 */
[----:B------:R-:W-:Y:S01]  /*07b0*/  FADD R10, R10, 0.5 ;  /* 0x3f0000000a0a7421 */ /* 0x000fe20000000000 */
[----:B0-----:R-:W-:Y:S01]  /*07c0*/  FFMA R18, R20, R22, R18 ;  /* 0x0000001614127223 */ /* 0x001fe20000000012 */
[----:B------:R-:W-:Y:S01]  /*07d0*/  I2FP.F32.U32 R20, UR5 ;  /* 0x0000000500147c45 */ /* 0x000fe20008201000 */
[----:B------:R-:W-:-:S04]  /*07e0*/  UIADD3 UR5, UPT, UPT, UR4, 0x5, URZ ;  /* 0x0000000504057890 */ /* 0x000fc8000fffe0ff */
[----:B------:R-:W-:Y:S02]  /*07f0*/  FADD R20, R20, 0.5 ;  /* 0x3f00000014147421 */ /* 0x000fe40000000000 */
[----:B------:R-:W-:Y:S01]  /*0800*/  I2FP.F32.U32 R16, UR5 ;  /* 0x0000000500107c45 */ /* 0x000fe20008201000 */
[----:B------:R-:W-:Y:S01]  /*0810*/  UIADD3 UR5, UPT, UPT, UR4, 0x6, URZ ;  /* 0x0000000604057890 */ /* 0x000fe2000fffe0ff */
[----:B------:R-:W-:-:S03]  /*0820*/  FMUL R20, R20, R4 ;  /* 0x0000000414147220 */ /* 0x000fc60000400000 */
[----:B------:R-:W-:Y:S01]  /*0830*/  FADD R16, R16, 0.5 ;  /* 0x3f00000010107421 */ /* 0x000fe20000000000 */
[----:B------:R-:W-:Y:S01]  /*0840*/  FMUL.RZ R24, R20, 0.15915493667125701904 ;  /* 0x3e22f98314187820 */ /* 0x000fe2000040c000 */
[----:B------:R-:W-:Y:S01]  /*0850*/  I2FP.F32.U32 R20, UR5 ;  /* 0x0000000500147c45 */ /* 0x000fe20008201000 */
[----:B------:R-:W-:Y:S01]  /*0860*/  UIADD3 UR5, UPT, UPT, UR4, 0x8, URZ ;  /* 0x0000000804057890 */ /* 0x000fe2000fffe0ff */
[----:B------:R-:W-:Y:S01]  /*0870*/  FMUL R16, R16, R4 ;  /* 0x0000000410107220 */ /* 0x000fe20000400000 */
[----:B------:R-:W0:Y:S02]  /*0880*/  MUFU.COS R0, R24 ;  /* 0x0000001800007308 */ /* 0x000e240000000000 */
[----:B------:R-:W-:Y:S01]  /*0890*/  FADD R20, R20, 0.5 ;  /* 0x3f00000014147421 */ /* 0x000fe20000000000 */
[----:B------:R-:W-:-:S03]  /*08a0*/  FMUL.RZ R16, R16, 0.15915493667125701904 ;  /* 0x3e22f98310107820 */ /* 0x000fc6000040c000 */
[----:B------:R-:W-:Y:S02]  /*08b0*/  FMUL R20, R20, R4 ;  /* 0x0000000414147220 */ /* 0x000fe40000400000 */
[----:B------:R-:W1:Y:S02]  /*08c0*/  MUFU.COS R8, R16 ;  /* 0x0000001000087308 */ /* 0x000e640000000000 */
[----:B------:R-:W-:Y:S01]  /*08d0*/  FMUL.RZ R20, R20, 0.15915493667125701904 ;  /* 0x3e22f98314147820 */ /* 0x000fe2000040c000 */
[----:B0-----:R-:W-:Y:S01]  /*08e0*/  FFMA R18, R14, R0, R18 ;  /* 0x000000000e127223 */ /* 0x001fe20000000012 */
[----:B------:R-:W-:Y:S01]  /*08f0*/  I2FP.F32.U32 R14, UR5 ;  /* 0x00000005000e7c45 */ /* 0x000fe20008201000 */
[----:B------:R-:W-:Y:S01]  /*0900*/  FMUL R0, R10, R4 ;  /* 0x000000040a007220 */ /* 0x000fe20000400000 */
[----:B------:R-:W-:Y:S02]  /*0910*/  UIADD3 UR5, UPT, UPT, UR4, 0x9, URZ ;  /* 0x0000000904057890 */ /* 0x000fe4000fffe0ff */
[----:B------:R-:W0:Y:S01]  /*0920*/  MUFU.COS R10, R20 ;  /* 0x00000014000a7308 */ /* 0x000e220000000000 */
[----:B------:R-:W-:Y:S01]  /*0930*/  FADD R14, R14, 0.5 ;  /* 0x3f0000000e0e7421 */ /* 0x000fe20000000000 */
[----:B------:R-:W-:Y:S01]  /*0940*/  FMUL.RZ R0, R0, 0.15915493667125701904 ;  /* 0x3e22f98300007820 */ /* 0x000fe2000040c000 */
[----:B-1----:R-:W-:Y:S01]  /*0950*/  FFMA R29, R29, R8, R18 ;  /* 0x000000081d1d7223 */ /* 0x002fe20000000012 */
[----:B------:R-:W-:Y:S01]  /*0960*/  I2FP.F32.U32 R16, UR5 ;  /* 0x0000000500107c45 */ /* 0x000fe20008201000 */
[----:B------:R-:W-:Y:S01]  /*0970*/  FMUL R14, R14, R4 ;  /* 0x000000040e0e7220 */ /* 0x000fe20000400000 */
[----:B------:R-:W-:Y:S01]  /*0980*/  UIADD3 UR5, UPT, UPT, UR4, 0xb, URZ ;  /* 0x0000000b04057890 */ /* 0x000fe2000fffe0ff */
[----:B------:R-:W-:Y:S01]  /*0990*/  I2FP.F32.U32 R18, UR6 ;  /* 0x0000000600127c45 */ /* 0x000fe20008201000 */
[----:B------:R-:W1:Y:S01]  /*09a0*/  MUFU.COS R0, R0 ;  /* 0x0000000000007308 */ /* 0x000e620000000000 */
[----:B------:R-:W-:Y:S01]  /*09b0*/  FMUL.RZ R8, R14, 0.15915493667125701904 ;  /* 0x3e22f9830e087820 */ /* 0x000fe2000040c000 */
[----:B------:R-:W-:Y:S01]  /*09c0*/  FMUL R14, R19, R6 ;  /* 0x00000006130e7220 */ /* 0x000fe20000400000 */
[----:B------:R-:W-:Y:S01]  /*09d0*/  FADD R16, R16, 0.5 ;  /* 0x3f00000010107421 */ /* 0x000fe20000000000 */
[----:B------:R-:W-:-:S03]  /*09e0*/  UIADD3 UR6, UPT, UPT, UR4, 0xd, URZ ;  /* 0x0000000d04067890 */ /* 0x000fc6000fffe0ff */
[----:B------:R-:W-:Y:S01]  /*09f0*/  FMUL R16, R16, R4 ;  /* 0x0000000410107220 */ /* 0x000fe20000400000 */
[----:B0-----:R-:W-:Y:S01]  /*0a00*/  FFMA R19, R14, R10, R29 ;  /* 0x0000000a0e137223 */ /* 0x001fe2000000001d */
[----:B------:R-:W-:Y:S01]  /*0a10*/  I2FP.F32.U32 R14, UR5 ;  /* 0x00000005000e7c45 */ /* 0x000fe20008201000 */
[----:B------:R-:W-:Y:S01]  /*0a20*/  FADD R29, R18, 0.5 ;  /* 0x3f000000121d7421 */ /* 0x000fe20000000000 */
[----:B------:R-:W-:Y:S01]  /*0a30*/  UIADD3 UR5, UPT, UPT, UR4, 0xc, URZ ;  /* 0x0000000c04057890 */ /* 0x000fe2000fffe0ff */
[----:B------:R-:W0:Y:S01]  /*0a40*/  MUFU.COS R8, R8 ;  /* 0x0000000800087308 */ /* 0x000e220000000000 */
[----:B------:R-:W-:Y:S01]  /*0a50*/  FMUL.RZ R10, R16, 0.15915493667125701904 ;  /* 0x3e22f983100a7820 */ /* 0x000fe2000040c000 */
[----:B------:R-:W-:Y:S01]  /*0a60*/  FADD R18, R14, 0.5 ;  /* 0x3f0000000e127421 */ /* 0x000fe20000000000 */
[----:B------:R-:W-:Y:S01]  /*0a70*/  FMUL R16, R21, R6 ;  /* 0x0000000615107220 */ /* 0x000fe20000400000 */
[-C--:B------:R-:W-:Y:S01]  /*0a80*/  FMUL R29, R29, R4.reuse ;  /* 0x000000041d1d7220 */ /* 0x080fe20000400000 */
[----:B------:R-:W-:Y:S01]  /*0a90*/  I2FP.F32.U32 R20, UR5 ;  /* 0x0000000500147c45 */ /* 0x000fe20008201000 */
[----:B------:R-:W-:Y:S01]  /*0aa0*/  FMUL R18, R18, R4 ;  /* 0x0000000412127220 */ /* 0x000fe20000400000 */
[----:B-1----:R-:W-:Y:S01]  /*0ab0*/  FFMA R19, R16, R0, R19 ;  /* 0x0000000010137223 */ /* 0x002fe20000000013 */
[----:B------:R-:W-:Y:S01]  /*0ac0*/  FADD R14, R12, R21 ;  /* 0x000000150c0e7221 */ /* 0x000fe20000000000 */
[----:B------:R-:W-:Y:S01]  /*0ad0*/  UIADD3 UR5, UPT, UPT, UR4, 0xe, URZ ;  /* 0x0000000e04057890 */ /* 0x000fe2000fffe0ff */
[----:B------:R-:W-:Y:S01]  /*0ae0*/  FMUL.RZ R0, R18, 0.15915493667125701904 ;  /* 0x3e22f98312007820 */ /* 0x000fe2000040c000 */
[----:B------:R-:W-:Y:S01]  /*0af0*/  I2FP.F32.U32 R18, UR6 ;  /* 0x0000000600127c45 */ /* 0x000fe20008201000 */
[----:B------:R-:W1:Y:S01]  /*0b00*/  MUFU.COS R10, R10 ;  /* 0x0000000a000a7308 */ /* 0x000e620000000000 */
[----:B------:R-:W-:Y:S01]  /*0b10*/  FADD R21, R20, 0.5 ;  /* 0x3f00000014157421 */ /* 0x000fe20000000000 */
[----:B------:R-:W-:Y:S01]  /*0b20*/  FMUL.RZ R29, R29, 0.15915493667125701904 ;  /* 0x3e22f9831d1d7820 */ /* 0x000fe2000040c000 */
[----:B------:R-:W-:Y:S01]  /*0b30*/  FMUL R16, R23, R6 ;  /* 0x0000000617107220 */ /* 0x000fe20000400000 */
[----:B------:R-:W-:Y:S01]  /*0b40*/  FADD R14, R14, R23 ;  /* 0x000000170e0e7221 */ /* 0x000fe20000000000 */
[----:B------:R-:W-:Y:S01]  /*0b50*/  FADD R23, R18, 0.5 ;  /* 0x3f00000012177421 */ /* 0x000fe20000000000 */
[----:B------:R-:W-:Y:S01]  /*0b60*/  FMUL R21, R21, R4 ;  /* 0x0000000415157220 */ /* 0x000fe20000400000 */
[----:B------:R-:W-:Y:S01]  /*0b70*/  UIADD3 UR6, UPT, UPT, UR4, 0xf, URZ ;  /* 0x0000000f04067890 */ /* 0x000fe2000fffe0ff */
[----:B------:R-:W-:Y:S01]  /*0b80*/  I2FP.F32.U32 R18, UR5 ;  /* 0x0000000500127c45 */ /* 0x000fe20008201000 */
[----:B------:R-:W2:Y:S01]  /*0b90*/  MUFU.COS R12, R29 ;  /* 0x0000001d000c7308 */ /* 0x000ea20000000000 */
[----:B0-----:R-:W-:Y:S01]  /*0ba0*/  FFMA R19, R16, R8, R19 ;  /* 0x0000000810137223 */ /* 0x001fe20000000013 */
[----:B------:R-:W-:Y:S01]  /*0bb0*/  FMUL.RZ R8, R21, 0.15915493667125701904 ;  /* 0x3e22f98315087820 */ /* 0x000fe2000040c000 */
[----:B------:R-:W-:Y:S01]  /*0bc0*/  FMUL R23, R23, R4 ;  /* 0x0000000417177220 */ /* 0x000fe20000400000 */
[----:B------:R-:W-:Y:S01]  /*0bd0*/  FADD R21, R18, 0.5 ;  /* 0x3f00000012157421 */ /* 0x000fe20000000000 */
[----:B------:R-:W-:Y:S01]  /*0be0*/  I2FP.F32.U32 R18, UR6 ;  /* 0x0000000600127c45 */ /* 0x000fe20008201000 */
[----:B------:R-:W-:Y:S01]  /*0bf0*/  FMUL R16, R27, R6 ;  /* 0x000000061b107220 */ /* 0x000fe20000400000 */
[----:B------:R-:W-:Y:S01]  /*0c00*/  FMUL.RZ R20, R23, 0.15915493667125701904 ;  /* 0x3e22f98317147820 */ /* 0x000fe2000040c000 */
[----:B------:R-:W0:Y:S01]  /*0c10*/  MUFU.COS R0, R0 ;  /* 0x0000000000007308 */ /* 0x000e220000000000 */
[----:B------:R-:W-:Y:S01]  /*0c20*/  FMUL R21, R21, R4 ;  /* 0x0000000415157220 */ /* 0x000fe20000400000 */
[----:B------:R-:W-:Y:S01]  /*0c30*/  FADD R23, R18, 0.5 ;  /* 0x3f00000012177421 */ /* 0x000fe20000000000 */
[----:B-1----:R-:W-:Y:S01]  /*0c40*/  FFMA R19, R16, R10, R19 ;  /* 0x0000000a10137223 */ /* 0x002fe20000000013 */
[----:B------:R-:W-:Y:S01]  /*0c50*/  FMUL R16, R25, R6 ;  /* 0x0000000619107220 */ /* 0x000fe20000400000 */
[----:B------:R-:W-:Y:S01]  /*0c60*/  FMUL.RZ R21, R21, 0.15915493667125701904 ;  /* 0x3e22f98315157820 */ /* 0x000fe2000040c000 */
[----:B------:R-:W-:Y:S01]  /*0c70*/  FMUL R23, R23, R4 ;  /* 0x0000000417177220 */ /* 0x000fe20000400000 */
[----:B------:R-:W-:Y:S01]  /*0c80*/  FADD R14, R14, R27 ;  /* 0x0000001b0e0e7221 */ /* 0x000fe20000000000 */
[----:B------:R-:W1:Y:S01]  /*0c90*/  MUFU.COS R8, R8 ;  /* 0x0000000800087308 */ /* 0x000e620000000000 */
[----:B--2---:R-:W-:Y:S01]  /*0ca0*/  FFMA R19, R16, R12, R19 ;  /* 0x0000000c10137223 */ /* 0x004fe20000000013 */
[----:B------:R-:W-:Y:S01]  /*0cb0*/  FMUL R16, R15, R6 ;  /* 0x000000060f107220 */ /* 0x000fe20000400000 */
[----:B------:R-:W-:Y:S01]  /*0cc0*/  FMUL.RZ R18, R23, 0.15915493667125701904 ;  /* 0x3e22f98317127820 */ /* 0x000fe2000040c000 */
[----:B------:R-:W-:Y:S01]  /*0cd0*/  FADD R14, R14, R25 ;  /* 0x000000190e0e7221 */ /* 0x000fe20000000000 */
[----:B------:R-:W-:-:S03]  /*0ce0*/  UIADD3 UR4, UPT, UPT, UR4, 0x10, URZ ;  /* 0x0000001004047890 */ /* 0x000fc6000fffe0ff */
[----:B------:R-:W2:Y:S01]  /*0cf0*/  MUFU.COS R10, R20 ;  /* 0x00000014000a7308 */ /* 0x000ea20000000000 */
[----:B0-----:R-:W-:Y:S01]  /*0d00*/  FFMA R19, R16, R0, R19 ;  /* 0x0000000010137223 */ /* 0x001fe20000000013 */
[----:B------:R-:W-:Y:S01]  /*0d10*/  FMUL R0, R11, R6 ;  /* 0x000000060b007220 */ /* 0x000fe20000400000 */
[----:B------:R-:W-:Y:S01]  /*0d20*/  FADD R14, R14, R15 ;  /* 0x0000000f0e0e7221 */ /* 0x000fe20000000000 */
[----:B------:R-:W-:-:S03]  /*0d30*/  UISETP.NE.AND UP0, UPT, UR4, 0x2000, UPT ;  /* 0x000020000400788c */ /* 0x000fc6000bf05270 */
[----:B------:R-:W-:Y:S01]  /*0d40*/  FADD R14, R14, R11 ;  /* 0x0000000b0e0e7221 */ /* 0x000fe20000000000 */
[----:B------:R-:W0:Y:S01]  /*0d50*/  MUFU.COS R12, R21 ;  /* 0x00000015000c7308 */ /* 0x000e220000000000 */
[----:B-1----:R-:W-:Y:S01]  /*0d60*/  FFMA R19, R0, R8, R19 ;  /* 0x0000000800137223 */ /* 0x002fe20000000013 */
[-C--:B------:R-:W-:Y:S01]  /*0d70*/  FMUL R0, R17, R6.reuse ;  /* 0x0000000611007220 */ /* 0x080fe20000400000 */
[----:B------:R-:W-:Y:S01]  /*0d80*/  FADD R14, R14, R17 ;  /* 0x000000110e0e7221 */ /* 0x000fe20000000000 */
[----:B------:R-:W-:-:S03]  /*0d90*/  FMUL R11, R9, R6 ;  /* 0x00000006090b7220 */ /* 0x000fc60000400000 */
[----:B------:R-:W-:Y:S01]  /*0da0*/  FADD R14, R14, R13 ;  /* 0x0000000d0e0e7221 */ /* 0x000fe20000000000 */
[----:B------:R-:W1:Y:S01]  /*0db0*/  MUFU.COS R18, R18 ;  /* 0x0000001200127308 */ /* 0x000e620000000000 */
[----:B--2---:R-:W-:Y:S01]  /*0dc0*/  FFMA R19, R0, R10, R19 ;  /* 0x0000000a00137223 */ /* 0x004fe20000000013 */
[----:B------:R-:W-:-:S04]  /*0dd0*/  FMUL R0, R13, R6 ;  /* 0x000000060d007220 */ /* 0x000fc80000400000 */
[----:B0-----:R-:W-:Y:S01]  /*0de0*/  FFMA R12, R0, R12, R19 ;  /* 0x0000000c000c7223 */ /* 0x001fe20000000013 */
[----:B------:R-:W-:-:S03]  /*0df0*/  FADD R0, R14, R9 ;  /* 0x000000090e007221 */ /* 0x000fc60000000000 */
[----:B-1----:R-:W-:Y:S01]  /*0e00*/  FFMA R18, R11, R18, R12 ;  /* 0x000000120b127223 */ /* 0x002fe2000000000c */
[----:B------:R-:W-:Y:S06]  /*0e10*/  BRA.U UP0, `(.L_x_8) ;  /* 0xfffffff500707547 */ /* 0x000fec000b83ffff */
[----:B------:R-:W0:Y:S01]  /*0e20*/  LDC.64 R2, c[0x4][0x8] ;  /* 0x01000200ff027b82 */ /* 0x000e220000000a00 */
[----:B------:R1:W2:Y:S01]  /*0e30*/  MUFU.RSQ R4, R7 ;  /* 0x0000000700047308 */ /* 0x0002a20000001400 */
[----:B0-----:R-:W-:Y:S01]  /*0e40*/  IMAD.WIDE.U32 R2, R5, 0x4, R2 ;  /* 0x0000000405027825 */ /* 0x001fe200078e0002 */
[----:B------:R-:W-:-:S04]  /*0e50*/  IADD3 R5, PT, PT, R7, -0xd000000, RZ ;  /* 0xf300000007057810 */ /* 0x000fc80007ffe0ff */
[----:B------:R1:W-:Y:S01]  /*0e60*/  STG.E desc[UR8][R2.64], R18 ;  /* 0x0000001202007986 */ /* 0x0003e2000c101908 */
[----:B------:R-:W-:-:S13]  /*0e70*/  ISETP.GT.U32.AND P0, PT, R5, 0x727fffff, PT ;  /* 0x727fffff0500780c */ /* 0x000fda0003f04070 */
[----:B-12---:R-:W-:Y:S05]  /*0e80*/  @!P0 BRA `(.L_x_9) ;  /* 0x00000000001c8947 */ /* 0x006fea0003800000 */
[----:B------:R-:W-:Y:S01]  /*0e90*/  BSSY.RECONVERGENT B0, `(.L_x_10) ;  /* 0x0000004000007945 */ /* 0x000fe20003800200 */
[----:B------:R-:W-:Y:S02]  /*0ea0*/  MOV R2, R7 ;  /* 0x0000000700027202 */ /* 0x000fe40000000f00 */
[----:B------:R-:W-:-:S07]  /*0eb0*/  MOV R11, 0xed0 ;  /* 0x00000ed0000b7802 */ /* 0x000fce0000000f00 */
[----:B------:R-:W-:Y:S05]  /*0ec0*/  CALL.REL.NOINC `($__internal_0_$__cuda_sm20_sqrt_rn_f32_slowpath) ;  /* 0x00000000005c7944 */ /* 0x000fea0003c00000 */
[----:B------:R-:W-:Y:S05]  /*0ed0*/  BSYNC.RECONVERGENT B0 ;  /* 0x0000000000007941 */ /* 0x000fea0003800200 */
.L_x_10:
[----:B------:R-:W-:Y:S01]  /*0ee0*/  MOV R3, R6 ;  /* 0x0000000600037202 */ /* 0x000fe20000000f00 */
[----:B------:R-:W-:Y:S06]  /*0ef0*/  BRA `(.L_x_11) ;  /* 0x0000000000107947 */ /* 0x000fec0003800000 */
.L_x_9:
[----:B------:R-:W-:Y:S01]  /*0f00*/  FMUL.FTZ R2, R7, R4 ;  /* 0x0000000407027220 */ /* 0x000fe20000410000 */
[----:B------:R-:W-:-:S03]  /*0f10*/  FMUL.FTZ R4, R4, 0.5 ;  /* 0x3f00000004047820 */ /* 0x000fc60000410000 */
[----:B------:R-:W-:-:S04]  /*0f20*/  FFMA R3, -R2, R2, R7 ;  /* 0x0000000202037223 */ /* 0x000fc80000000107 */
[----:B------:R-:W-:-:S07]  /*0f30*/  FFMA R3, R3, R4, R2 ;  /* 0x0000000403037223 */ /* 0x000fce0000000002 */
.L_x_11:
[----:B------:R-:W0:Y:S01]  /*0f40*/  MUFU.RCP R2, R3 ;  /* 0x0000000300027308 */ /* 0x000e220000001000 */
[----:B------:R-:W-:Y:S07]  /*0f50*/  BSSY.RECONVERGENT B0, `(.L_x_12) ;  /* 0x000000b000007945 */ /* 0x000fee0003800200 */
[----:B------:R-:W1:Y:S01]  /*0f60*/  FCHK P0, R0, R3 ;  /* 0x0000000300007302 */ /* 0x000e620000000000 */
[----:B0-----:R-:W-:-:S04]  /*0f70*/  FFMA R5, R2, -R3, 1 ;  /* 0x3f80000002057423 */ /* 0x001fc80000000803 */
[----:B------:R-:W-:-:S04]  /*0f80*/  FFMA R5, R2, R5, R2 ;  /* 0x0000000502057223 */ /* 0x000fc80000000002 */
[----:B------:R-:W-:-:S04]  /*0f90*/  FFMA R2, R0, R5, RZ ;  /* 0x0000000500027223 */ /* 0x000fc800000000ff */
[----:B------:R-:W-:-:S04]  /*0fa0*/  FFMA R4, R2, -R3, R0 ;  /* 0x8000000302047223 */ /* 0x000fc80000000000 */
[----:B------:R-:W-:Y:S01]  /*0fb0*/  FFMA R5, R5, R4, R2 ;  /* 0x0000000405057223 */ /* 0x000fe20000000002 */
[----:B-1----:R-:W-:Y:S06]  /*0fc0*/  @!P0 BRA `(.L_x_13) ;  /* 0x00000000000c8947 */ /* 0x002fec0003800000 */
[----:B------:R-:W-:-:S07]  /*0fd0*/  MOV R2, 0xff0 ;  /* 0x00000ff000027802 */ /* 0x000fce0000000f00 */
[----:B------:R-:W-:Y:S05]  /*0fe0*/  CALL.REL.NOINC `($__internal_1_$__cuda_sm3x_div_rn_noftz_f32_slowpath) ;  /* 0x0000000000707944 */ /* 0x000fea0003c00000 */
[----:B------:R-:W-:-:S07]  /*0ff0*/  MOV R5, R0 ;  /* 0x0000000000057202 */ /* 0x000fce0000000f00 */
.L_x_13:
[----:B------:R-:W-:Y:S05]  /*1000*/  BSYNC.RECONVERGENT B0 ;  /* 0x0000000000007941 */ /* 0x000fea0003800200 */
.L_x_12:
[----:B------:R-:W0:Y:S02]  /*1010*/  LDC.64 R2, c[0x4][0x8] ;  /* 0x01000200ff027b82 */ /* 0x000e240000000a00 */
[----:B0-----:R-:W-:Y:S01]  /*1020*/  STG.E desc[UR8][R2.64], R5 ;  /* 0x0000000502007986 */ /* 0x001fe2000c101908 */
[----:B------:R-:W-:Y:S05]  /*1030*/  EXIT ;  /* 0x000000000000794d */ /* 0x000fea0003800000 */
        .weak           $__internal_0_$__cuda_sm20_sqrt_rn_f32_slowpath
        .type           $__internal_0_$__cuda_sm20_sqrt_rn_f32_slowpath,@function
        .size           $__internal_0_$__cuda_sm20_sqrt_rn_f32_slowpath,($__internal_1_$__cuda_sm3x_div_rn_noftz_f32_slowpath - $__internal_0_$__cuda_sm20_sqrt_rn_f32_slowpath)
$__internal_0_$__cuda_sm20_sqrt_rn_f32_slowpath:
[----:B------:R-:W-:-:S13]  /*1040*/  LOP3.LUT P0, RZ, R2, 0x7fffffff, RZ, 0xc0, !PT ;  /* 0x7fffffff02ff7812 */ /* 0x000fda000780c0ff */
[----:B------:R-:W-:Y:S01]  /*1050*/  @!P0 MOV R3, R2 ;  /* 0x0000000200038202 */ /* 0x000fe20000000f00 */
[----:B------:R-:W-:Y:S06]  /*1060*/  @!P0 BRA `(.L_x_14) ;  /* 0x0000000000408947 */ /* 0x000fec0003800000 */
[----:B------:R-:W-:-:S13]  /*1070*/  FSETP.GEU.FTZ.AND P0, PT, R2, RZ, PT ;  /* 0x000000ff0200720b */ /* 0x000fda0003f1e000 */
[----:B------:R-:W-:Y:S01]  /*1080*/  @!P0 MOV R3, 0x7fffffff ;  /* 0x7fffffff00038802 */ /* 0x000fe20000000f00 */
[----:B------:R-:W-:Y:S06]  /*1090*/  @!P0 BRA `(.L_x_14) ;  /* 0x0000000000348947 */ /* 0x000fec0003800000 */
[----:B------:R-:W-:-:S13]  /*10a0*/  FSETP.GTU.FTZ.AND P0, PT, |R2|, +INF , PT ;  /* 0x7f8000000200780b */ /* 0x000fda0003f1c200 */
[----:B------:R-:W-:Y:S01]  /*10b0*/  @P0 FADD.FTZ R3, R2, 1 ;  /* 0x3f80000002030421 */ /* 0x000fe20000010000 */
[----:B------:R-:W-:Y:S06]  /*10c0*/  @P0 BRA `(.L_x_14) ;  /* 0x0000000000280947 */ /* 0x000fec0003800000 */
[----:B------:R-:W-:-:S13]  /*10d0*/  FSETP.NEU.FTZ.AND P0, PT, |R2|, +INF , PT ;  /* 0x7f8000000200780b */ /* 0x000fda0003f1d200 */
[----:B------:R-:W-:-:S04]  /*10e0*/  @P0 FFMA R6, R2, 1.84467440737095516160e+19, RZ ;  /* 0x5f80000002060823 */ /* 0x000fc800000000ff */
[----:B------:R-:W0:Y:S02]  /*10f0*/  @P0 MUFU.RSQ R3, R6 ;  /* 0x0000000600030308 */ /* 0x000e240000001400 */
[----:B0-----:R-:W-:Y:S01]  /*1100*/  @P0 FMUL.FTZ R9, R6, R3 ;  /* 0x0000000306090220 */ /* 0x001fe20000410000 */
[----:B------:R-:W-:Y:S01]  /*1110*/  @P0 FMUL.FTZ R10, R3, 0.5 ;  /* 0x3f000000030a0820 */ /* 0x000fe20000410000 */
[----:B------:R-:W-:Y:S02]  /*1120*/  @!P0 MOV R3, R2 ;  /* 0x0000000200038202 */ /* 0x000fe40000000f00 */
[----:B------:R-:W-:-:S04]  /*1130*/  @P0 FADD.FTZ R8, -R9, -RZ ;  /* 0x800000ff09080221 */ /* 0x000fc80000010100 */
[----:B------:R-:W-:-:S04]  /*1140*/  @P0 FFMA R8, R9, R8, R6 ;  /* 0x0000000809080223 */ /* 0x000fc80000000006 */
[----:B------:R-:W-:-:S04]  /*1150*/  @P0 FFMA R8, R8, R10, R9 ;  /* 0x0000000a08080223 */ /* 0x000fc80000000009 */
[----:B------:R-:W-:-:S07]  /*1160*/  @P0 FMUL.FTZ R3, R8, 2.3283064365386962891e-10 ;  /* 0x2f80000008030820 */ /* 0x000fce0000410000 */
.L_x_14:
[----:B------:R-:W-:Y:S01]  /*1170*/  MOV R6, R3 ;  /* 0x0000000300067202 */ /* 0x000fe20000000f00 */
[----:B------:R-:W-:Y:S01]  /*1180*/  HFMA2 R3, -RZ, RZ, 0, 0 ;  /* 0x00000000ff037431 */ /* 0x000fe200000001ff */
[----:B------:R-:W-:-:S04]  /*1190*/  MOV R2, R11 ;  /* 0x0000000b00027202 */ /* 0x000fc80000000f00 */
[----:B------:R-:W-:Y:S05]  /*11a0*/  RET.REL.NODEC R2 `(_Z14dctKernelFloatv) ;  /* 0xffffffec02947950 */ /* 0x000fea0003c3ffff */
        .weak           $__internal_1_$__cuda_sm3x_div_rn_noftz_f32_slowpath
        .type           $__internal_1_$__cuda_sm3x_div_rn_noftz_f32_slowpath,@function
        .size           $__internal_1_$__cuda_sm3x_div_rn_noftz_f32_slowpath,(.L_x_153 - $__internal_1_$__cuda_sm3x_div_rn_noftz_f32_slowpath)
$__internal_1_$__cuda_sm3x_div_rn_noftz_f32_slowpath:
[----:B------:R-:W-:Y:S01]  /*11b0*/  SHF.R.U32.HI R8, RZ, 0x17, R3 ;  /* 0x00000017ff087819 */ /* 0x000fe20000011603 */
[----:B------:R-:W-:Y:S01]  /*11c0*/  BSSY.RECONVERGENT B1, `(.L_x_15) ;  /* 0x0000062000017945 */ /* 0x000fe20003800200 */
[----:B------:R-:W-:Y:S02]  /*11d0*/  SHF.R.U32.HI R6, RZ, 0x17, R0 ;  /* 0x00000017ff067819 */ /* 0x000fe40000011600 */
[----:B------:R-:W-:Y:S02]  /*11e0*/  LOP3.LUT R12, R8, 0xff, RZ, 0xc0, !PT ;  /* 0x000000ff080c7812 */ /* 0x000fe400078ec0ff */
[----:B------:R-:W-:Y:S02]  /*11f0*/  LOP3.LUT R10, R6, 0xff, RZ, 0xc0, !PT ;  /* 0x000000ff060a7812 */ /* 0x000fe400078ec0ff */
[----:B------:R-:W-:Y:S02]  /*1200*/  IADD3 R9, PT, PT, R12, -0x1, RZ ;  /* 0xffffffff0c097810 */ /* 0x000fe40007ffe0ff */
[----:B------:R-:W-:-:S02]  /*1210*/  IADD3 R8, PT, PT, R10, -0x1, RZ ;  /* 0xffffffff0a087810 */ /* 0x000fc40007ffe0ff */
[----:B------:R-:W-:-:S04]  /*1220*/  ISETP.GT.U32.AND P0, PT, R9, 0xfd, PT ;  /* 0x000000fd0900780c */ /* 0x000fc80003f04070 */
[----:B------:R-:W-:-:S13]  /*1230*/  ISETP.GT.U32.OR P0, PT, R8, 0xfd, P0 ;  /* 0x000000fd0800780c */ /* 0x000fda0000704470 */
[----:B------:R-:W-:Y:S01]  /*1240*/  @!P0 MOV R6, RZ ;  /* 0x000000ff00068202 */ /* 0x000fe20000000f00 */
[----:B------:R-:W-:Y:S06]  /*1250*/  @!P0 BRA `(.L_x_16) ;  /* 0x00000000005c8947 */ /* 0x000fec0003800000 */
[----:B------:R-:W-:Y:S02]  /*1260*/  FSETP.GTU.FTZ.AND P0, PT, |R0|, +INF , PT ;  /* 0x7f8000000000780b */ /* 0x000fe40003f1c200 */
[----:B------:R-:W-:-:S04]  /*1270*/  FSETP.GTU.FTZ.AND P1, PT, |R3|, +INF , PT ;  /* 0x7f8000000300780b */ /* 0x000fc80003f3c200 */
[----:B------:R-:W-:-:S13]  /*1280*/  PLOP3.LUT P0, PT, P0, P1, PT, 0xf8, 0x8f ;  /* 0x00000000008f781c */ /* 0x000fda0000703f70 */
[----:B------:R-:W-:Y:S05]  /*1290*/  @P0 BRA `(.L_x_17) ;  /* 0x00000004004c0947 */ /* 0x000fea0003800000 */
[----:B------:R-:W-:-:S13]  /*12a0*/  LOP3.LUT P0, RZ, R3, 0x7fffffff, R0, 0xc8, !PT ;  /* 0x7fffffff03ff7812 */ /* 0x000fda000780c800 */
[----:B------:R-:W-:Y:S05]  /*12b0*/  @!P0 BRA `(.L_x_18) ;  /* 0x00000004003c8947 */ /* 0x000fea0003800000 */
[C---:B------:R-:W-:Y:S02]  /*12c0*/  FSETP.NEU.FTZ.AND P2, PT, |R0|.reuse, +INF , PT ;  /* 0x7f8000000000780b */ /* 0x040fe40003f5d200 */
[----:B------:R-:W-:Y:S02]  /*12d0*/  FSETP.NEU.FTZ.AND P1, PT, |R3|, +INF , PT ;  /* 0x7f8000000300780b */ /* 0x000fe40003f3d200 */
[----:B------:R-:W-:-:S11]  /*12e0*/  FSETP.NEU.FTZ.AND P0, PT, |R0|, +INF , PT ;  /* 0x7f8000000000780b */ /* 0x000fd60003f1d200 */
[----:B------:R-:W-:Y:S05]  /*12f0*/  @!P1 BRA !P2, `(.L_x_18) ;  /* 0x00000004002c9947 */ /* 0x000fea0005000000 */
[----:B------:R-:W-:-:S04]  /*1300*/  LOP3.LUT P2, RZ, R0, 0x7fffffff, RZ, 0xc0, !PT ;  /* 0x7fffffff00ff7812 */ /* 0x000fc8000784c0ff */
[----:B------:R-:W-:-:S13]  /*1310*/  PLOP3.LUT P1, PT, P1, P2, PT, 0x2f, 0xf2 ;  /* 0x0000000000f2781c */ /* 0x000fda0000f24577 */
[----:B------:R-:W-:Y:S05]  /*1320*/  @P1 BRA `(.L_x_19) ;  /* 0x0000000400181947 */ /* 0x000fea0003800000 */
[----:B------:R-:W-:-:S04]  /*1330*/  LOP3.LUT P1, RZ, R3, 0x7fffffff, RZ, 0xc0, !PT ;  /* 0x7fffffff03ff7812 */ /* 0x000fc8000782c0ff */
[----:B------:R-:W-:-:S13]  /*1340*/  PLOP3.LUT P0, PT, P0, P1, PT, 0x2f, 0xf2 ;  /* 0x0000000000f2781c */ /* 0x000fda0000702577 */
[----:B------:R-:W-:Y:S05]  /*1350*/  @P0 BRA `(.L_x_20) ;  /* 0x0000000400000947 */ /* 0x000fea0003800000 */
[----:B------:R-:W-:Y:S02]  /*1360*/  ISETP.GE.AND P0, PT, R8, RZ, PT ;  /* 0x000000ff0800720c */ /* 0x000fe40003f06270 */
[----:B------:R-:W-:-:S11]  /*1370*/  ISETP.GE.AND P1, PT, R9, RZ, PT ;  /* 0x000000ff0900720c */ /* 0x000fd60003f26270 */
[----:B------:R-:W-:Y:S01]  /*1380*/  @P0 MOV R6, RZ ;  /* 0x000000ff00060202 */ /* 0x000fe20000000f00 */
[----:B------:R-:W-:Y:S01]  /*1390*/  @!P0 FFMA R0, R0, 1.84467440737095516160e+19, RZ ;  /* 0x5f80000000008823 */ /* 0x000fe200000000ff */
[----:B------:R-:W-:Y:S01]  /*13a0*/  @!P0 MOV R6, 0xffffffc0 ;  /* 0xffffffc000068802 */ /* 0x000fe20000000f00 */
[----:B------:R-:W-:-:S03]  /*13b0*/  @!P1 FFMA R3, R3, 1.84467440737095516160e+19, RZ ;  /* 0x5f80000003039823 */ /* 0x000fc600000000ff */
[----:B------:R-:W-:-:S07]  /*13c0*/  @!P1 IADD3 R6, PT, PT, R6, 0x40, RZ ;  /* 0x0000004006069810 */ /* 0x000fce0007ffe0ff */
.L_x_16:
[----:B------:R-:W-:Y:S01]  /*13d0*/  LEA R8, R12, 0xc0800000, 0x17 ;  /* 0xc08000000c087811 */ /* 0x000fe200078eb8ff */
[----:B------:R-:W-:Y:S03]  /*13e0*/  BSSY.RECONVERGENT B2, `(.L_x_21) ;  /* 0x0000036000027945 */ /* 0x000fe60003800200 */
[----:B------:R-:W-:Y:S02]  /*13f0*/  IADD3 R8, PT, PT, -R8, R3, RZ ;  /* 0x0000000308087210 */ /* 0x000fe40007ffe1ff */
[----:B------:R-:W-:Y:S02]  /*1400*/  IADD3 R3, PT, PT, R10, -0x7f, RZ ;  /* 0xffffff810a037810 */ /* 0x000fe40007ffe0ff */
[----:B------:R-:W0:Y:S01]  /*1410*/  MUFU.RCP R9, R8 ;  /* 0x0000000800097308 */ /* 0x000e220000001000 */
[----:B------:R-:W-:Y:S02]  /*1420*/  FADD.FTZ R11, -R8, -RZ ;  /* 0x800000ff080b7221 */ /* 0x000fe40000010100 */
[----:B------:R-:W-:-:S02]  /*1430*/  IMAD R0, R3, -0x800000, R0 ;  /* 0xff80000003007824 */ /* 0x000fc400078e0200 */
[----:B0-----:R-:W-:-:S04]  /*1440*/  FFMA R10, R9, R11, 1 ;  /* 0x3f800000090a7423 */ /* 0x001fc8000000000b */
[----:B------:R-:W-:-:S04]  /*1450*/  FFMA R14, R9, R10, R9 ;  /* 0x0000000a090e7223 */ /* 0x000fc80000000009 */
[----:B------:R-:W-:-:S04]  /*1460*/  FFMA R9, R0, R14, RZ ;  /* 0x0000000e00097223 */ /* 0x000fc800000000ff */
[----:B------:R-:W-:-:S04]  /*1470*/  FFMA R10, R11, R9, R0 ;  /* 0x000000090b0a7223 */ /* 0x000fc80000000000 */
[----:B------:R-:W-:Y:S01]  /*1480*/  FFMA R13, R14, R10, R9 ;  /* 0x0000000a0e0d7223 */ /* 0x000fe20000000009 */
[----:B------:R-:W-:-:S03]  /*1490*/  IADD3 R9, PT, PT, R3, 0x7f, -R12 ;  /* 0x0000007f03097810 */ /* 0x000fc60007ffe80c */
[----:B------:R-:W-:Y:S01]  /*14a0*/  FFMA R10, R11, R13, R0 ;  /* 0x0000000d0b0a7223 */ /* 0x000fe20000000000 */
[----:B------:R-:W-:-:S03]  /*14b0*/  IADD3 R9, PT, PT, R9, R6, RZ ;  /* 0x0000000609097210 */ /* 0x000fc60007ffe0ff */
[----:B------:R-:W-:-:S05]  /*14c0*/  FFMA R0, R14, R10, R13 ;  /* 0x0000000a0e007223 */ /* 0x000fca000000000d */
[----:B------:R-:W-:-:S04]  /*14d0*/  SHF.R.U32.HI R3, RZ, 0x17, R0 ;  /* 0x00000017ff037819 */ /* 0x000fc80000011600 */
[----:B------:R-:W-:-:S04]  /*14e0*/  LOP3.LUT R3, R3, 0xff, RZ, 0xc0, !PT ;  /* 0x000000ff03037812 */ /* 0x000fc800078ec0ff */
[----:B------:R-:W-:-:S04]  /*14f0*/  IADD3 R11, PT, PT, R3, R9, RZ ;  /* 0x00000009030b7210 */ /* 0x000fc80007ffe0ff */
[----:B------:R-:W-:-:S04]  /*1500*/  IADD3 R3, PT, PT, R11, -0x1, RZ ;  /* 0xffffffff0b037810 */ /* 0x000fc80007ffe0ff */
[----:B------:R-:W-:-:S13]  /*1510*/  ISETP.GE.U32.AND P0, PT, R3, 0xfe, PT ;  /* 0x000000fe0300780c */ /* 0x000fda0003f06070 */
[----:B------:R-:W-:Y:S05]  /*1520*/  @!P0 BRA `(.L_x_22) ;  /* 0x0000000000808947 */ /* 0x000fea0003800000 */
[----:B------:R-:W-:-:S13]  /*1530*/  ISETP.GT.AND P0, PT, R11, 0xfe, PT ;  /* 0x000000fe0b00780c */ /* 0x000fda0003f04270 */
[----:B------:R-:W-:Y:S05]  /*1540*/  @P0 BRA `(.L_x_23) ;  /* 0x00000000006c0947 */ /* 0x000fea0003800000 */
[----:B------:R-:W-:-:S13]  /*1550*/  ISETP.GE.AND P0, PT, R11, 0x1, PT ;  /* 0x000000010b00780c */ /* 0x000fda0003f06270 */
[----:B------:R-:W-:Y:S05]  /*1560*/  @P0 BRA `(.L_x_24) ;  /* 0x0000000000740947 */ /* 0x000fea0003800000 */
[----:B------:R-:W-:Y:S02]  /*1570*/  ISETP.GE.AND P0, PT, R11, -0x18, PT ;  /* 0xffffffe80b00780c */ /* 0x000fe40003f06270 */
[----:B------:R-:W-:-:S11]  /*1580*/  LOP3.LUT R0, R0, 0x80000000, RZ, 0xc0, !PT ;  /* 0x8000000000007812 */ /* 0x000fd600078ec0ff */
[----:B------:R-:W-:Y:S05]  /*1590*/  @!P0 BRA `(.L_x_24) ;  /* 0x0000000000688947 */ /* 0x000fea0003800000 */
[CCC-:B------:R-:W-:Y:S01]  /*15a0*/  FFMA.RZ R3, R14.reuse, R10.reuse, R13.reuse ;  /* 0x0000000a0e037223 */ /* 0x1c0fe2000000c00d */
[C---:B------:R-:W-:Y:S01]  /*15b0*/  IADD3 R9, PT, PT, R11.reuse, 0x20, RZ ;  /* 0x000000200b097810 */ /* 0x040fe20007ffe0ff */
[CCC-:B------:R-:W-:Y:S01]  /*15c0*/  FFMA.RM R6, R14.reuse, R10.reuse, R13.reuse ;  /* 0x0000000a0e067223 */ /* 0x1c0fe2000000400d */
[----:B------:R-:W-:Y:S02]  /*15d0*/  ISETP.NE.AND P2, PT, R11, RZ, PT ;  /* 0x000000ff0b00720c */ /* 0x000fe40003f45270 */
[----:B------:R-:W-:Y:S01]  /*15e0*/  LOP3.LUT R8, R3, 0x7fffff, RZ, 0xc0, !PT ;  /* 0x007fffff03087812 */ /* 0x000fe200078ec0ff */
[----:B------:R-:W-:Y:S01]  /*15f0*/  FFMA.RP R3, R14, R10, R13 ;  /* 0x0000000a0e037223 */ /* 0x000fe2000000800d */
[C---:B------:R-:W-:Y:S02]  /*1600*/  ISETP.NE.AND P1, PT, R11.reuse, RZ, PT ;  /* 0x000000ff0b00720c */ /* 0x040fe40003f25270 */
[----:B------:R-:W-:Y:S02]  /*1610*/  LOP3.LUT R8, R8, 0x800000, RZ, 0xfc, !PT ;  /* 0x0080000008087812 */ /* 0x000fe400078efcff */
[----:B------:R-:W-:-:S02]  /*1620*/  IADD3 R10, PT, PT, -R11, RZ, RZ ;  /* 0x000000ff0b0a7210 */ /* 0x000fc40007ffe1ff */
[----:B------:R-:W-:Y:S02]  /*1630*/  SHF.L.U32 R9, R8, R9, RZ ;  /* 0x0000000908097219 */ /* 0x000fe400000006ff */
[----:B------:R-:W-:Y:S02]  /*1640*/  FSETP.NEU.FTZ.AND P0, PT, R3, R6, PT ;  /* 0x000000060300720b */ /* 0x000fe40003f1d000 */
[----:B------:R-:W-:Y:S02]  /*1650*/  SEL R3, R10, RZ, P2 ;  /* 0x000000ff0a037207 */ /* 0x000fe40001000000 */
[----:B------:R-:W-:Y:S02]  /*1660*/  ISETP.NE.AND P1, PT, R9, RZ, P1 ;  /* 0x000000ff0900720c */ /* 0x000fe40000f25270 */
[----:B------:R-:W-:Y:S02]  /*1670*/  SHF.R.U32.HI R3, RZ, R3, R8 ;  /* 0x00000003ff037219 */ /* 0x000fe40000011608 */
[----:B------:R-:W-:-:S02]  /*1680*/  PLOP3.LUT P0, PT, P0, P1, PT, 0xf8, 0x8f ;  /* 0x00000000008f781c */ /* 0x000fc40000703f70 */
[----:B------:R-:W-:Y:S02]  /*1690*/  SHF.R.U32.HI R9, RZ, 0x1, R3 ;  /* 0x00000001ff097819 */ /* 0x000fe40000011603 */
[----:B------:R-:W-:-:S04]  /*16a0*/  SEL R6, RZ, 0x1, !P0 ;  /* 0x00000001ff067807 */ /* 0x000fc80004000000 */
[----:B------:R-:W-:-:S04]  /*16b0*/  LOP3.LUT R6, R6, 0x1, R9, 0xf8, !PT ;  /* 0x0000000106067812 */ /* 0x000fc800078ef809 */
[----:B------:R-:W-:-:S04]  /*16c0*/  LOP3.LUT R6, R6, R3, RZ, 0xc0, !PT ;  /* 0x0000000306067212 */ /* 0x000fc800078ec0ff */
[----:B------:R-:W-:-:S04]  /*16d0*/  IADD3 R9, PT, PT, R9, R6, RZ ;  /* 0x0000000609097210 */ /* 0x000fc80007ffe0ff */
[----:B------:R-:W-:Y:S01]  /*16e0*/  LOP3.LUT R0, R9, R0, RZ, 0xfc, !PT ;  /* 0x0000000009007212 */ /* 0x000fe200078efcff */
[----:B------:R-:W-:Y:S06]  /*16f0*/  BRA `(.L_x_24) ;  /* 0x0000000000107947 */ /* 0x000fec0003800000 */
.L_x_23:
[----:B------:R-:W-:-:S04]  /*1700*/  LOP3.LUT R0, R0, 0x80000000, RZ, 0xc0, !PT ;  /* 0x8000000000007812 */ /* 0x000fc800078ec0ff */
[----:B------:R-:W-:Y:S01]  /*1710*/  LOP3.LUT R0, R0, 0x7f800000, RZ, 0xfc, !PT ;  /* 0x7f80000000007812 */ /* 0x000fe200078efcff */
[----:B------:R-:W-:Y:S06]  /*1720*/  BRA `(.L_x_24) ;  /* 0x0000000000047947 */ /* 0x000fec0003800000 */
.L_x_22:
[----:B------:R-:W-:-:S07]  /*1730*/  LEA R0, R9, R0, 0x17 ;  /* 0x0000000009007211 */ /* 0x000fce00078eb8ff */
.L_x_24:
[----:B------:R-:W-:Y:S05]  /*1740*/  BSYNC.RECONVERGENT B2 ;  /* 0x0000000000027941 */ /* 0x000fea0003800200 */
.L_x_21:
[----:B------:R-:W-:Y:S05]  /*1750*/  BRA `(.L_x_25) ;  /* 0x0000000000207947 */ /* 0x000fea0003800000 */
.L_x_20:
[----:B------:R-:W-:-:S04]  /*1760*/  LOP3.LUT R0, R3, 0x80000000, R0, 0x48, !PT ;  /* 0x8000000003007812 */ /* 0x000fc800078e4800 */
[----:B------:R-:W-:Y:S01]  /*1770*/  LOP3.LUT R0, R0, 0x7f800000, RZ, 0xfc, !PT ;  /* 0x7f80000000007812 */ /* 0x000fe200078efcff */
[----:B------:R-:W-:Y:S06]  /*1780*/  BRA `(.L_x_25) ;  /* 0x0000000000147947 */ /* 0x000fec0003800000 */
.L_x_19:
[----:B------:R-:W-:Y:S01]  /*1790*/  LOP3.LUT R0, R3, 0x80000000, R0, 0x48, !PT ;  /* 0x8000000003007812 */ /* 0x000fe200078e4800 */
[----:B------:R-:W-:Y:S06]  /*17a0*/  BRA `(.L_x_25) ;  /* 0x00000000000c7947 */ /* 0x000fec0003800000 */
.L_x_18:
[----:B------:R-:W0:Y:S01]  /*17b0*/  MUFU.RSQ R0, -QNAN ;  /* 0xffc0000000007908 */ /* 0x000e220000001400 */
[----:B------:R-:W-:Y:S05]  /*17c0*/  BRA `(.L_x_25) ;  /* 0x0000000000047947 */ /* 0x000fea0003800000 */
.L_x_17:
[----:B------:R-:W-:-:S07]  /*17d0*/  FADD.FTZ R0, R0, R3 ;  /* 0x0000000300007221 */ /* 0x000fce0000010000 */
.L_x_25:
[----:B------:R-:W-:Y:S05]  /*17e0*/  BSYNC.RECONVERGENT B1 ;  /* 0x0000000000017941 */ /* 0x000fea0003800200 */
.L_x_15:
[----:B------:R-:W-:-:S04]  /*17f0*/  HFMA2 R3, -RZ, RZ, 0, 0 ;  /* 0x00000000ff037431 */ /* 0x000fc800000001ff */
[----:B0-----:R-:W-:Y:S05]  /*1800*/  RET.REL.NODEC R2 `(_Z14dctKernelFloatv) ;  /* 0xffffffe402fc7950 */ /* 0x001fea0003c3ffff */
.L_x_26:
        /* <DEDUP_REMOVED lines=15> */
.L_x_153:


//--------------------- .text._Z15idctKernelFloatv --------------------------
	.section	.text._Z15idctKernelFloatv,"ax",@progbits
	.align	128
        .global         _Z15idctKernelFloatv
        .type           _Z15idctKernelFloatv,@function
        .size           _Z15idctKernelFloatv,(.L_x_156 - _Z15idctKernelFloatv)
        .other          _Z15idctKernelFloatv,@"STO_CUDA_ENTRY STV_DEFAULT"
_Z15idctKernelFloatv:
.text._Z15idctKernelFloatv:
[----:B------:R-:W-:Y:S01]  /*0000*/  LDC R1, c[0x0][0x37c] ;  /* 0x0000df00ff017b82 */ /* 0x000fe20000000800 */
[----:B------:R-:W0:Y:S07]  /*0010*/  S2R R3, SR_TID.X ;  /* 0x0000000000037919 */ /* 0x000e2e0000002100 */
[----:B------:R-:W0:Y:S01]  /*0020*/  S2UR UR4, SR_CTAID.X ;  /* 0x00000000000479c3 */ /* 0x000e220000002500 */
[----:B------:R-:W1:Y:S01]  /*0030*/  LDCU UR5, c[0x3][URZ] ;  /* 0x00c00000ff0577ac */ /* 0x000e620008000800 */
[----:B------:R-:W-:Y:S06]  /*0040*/  BSSY.RECONVERGENT B0, `(.L_x_27) ;  /* 0x0000013000007945 */ /* 0x000fec0003800200 */
[----:B------:R-:W0:Y:S01]  /*0050*/  LDC R2, c[0x0][0x360] ;  /* 0x0000d800ff027b82 */ /* 0x000e220000000800 */
[----:B-1----:R-:W-:-:S04]  /*0060*/  I2FP.F32.U32 R5, UR5 ;  /* 0x0000000500057c45 */ /* 0x002fc80008201000 */
[----:B------:R-:W1:Y:S01]  /*0070*/  MUFU.RCP R4, R5 ;  /* 0x0000000500047308 */ /* 0x000e620000001000 */
[----:B0-----:R-:W-:-:S05]  /*0080*/  IMAD R2, R2, UR4, R3 ;  /* 0x0000000402027c24 */ /* 0x001fca000f8e0203 */
[----:B------:R-:W-:Y:S01]  /*0090*/  I2FP.F32.U32 R0, R2 ;  /* 0x0000000200007245 */ /* 0x000fe20000201000 */
[----:B-1----:R-:W-:-:S04]  /*00a0*/  FFMA R3, -R5, R4, 1 ;  /* 0x3f80000005037423 */ /* 0x002fc80000000104 */
[----:B------:R-:W-:Y:S01]  /*00b0*/  FADD R0, R0, 0.5 ;  /* 0x3f00000000007421 */ /* 0x000fe20000000000 */
[----:B------:R-:W-:-:S03]  /*00c0*/  FFMA R3, R4, R3, R4 ;  /* 0x0000000304037223 */ /* 0x000fc60000000004 */
[----:B------:R-:W-:-:S04]  /*00d0*/  FMUL R0, R0, 3.1415927410125732422 ;  /* 0x40490fdb00007820 */ /* 0x000fc80000400000 */
[----:B------:R-:W0:Y:S01]  /*00e0*/  FCHK P0, R0, R5 ;  /* 0x0000000500007302 */ /* 0x000e220000000000 */
[----:B------:R-:W-:-:S04]  /*00f0*/  FFMA R4, R0, R3, RZ ;  /* 0x0000000300047223 */ /* 0x000fc800000000ff */
[----:B------:R-:W-:-:S04]  /*0100*/  FFMA R6, -R5, R4, R0 ;  /* 0x0000000405067223 */ /* 0x000fc80000000100 */
[----:B------:R-:W-:Y:S01]  /*0110*/  FFMA R4, R3, R6, R4 ;  /* 0x0000000603047223 */ /* 0x000fe20000000004 */
[----:B0-----:R-:W-:Y:S06]  /*0120*/  @!P0 BRA `(.L_x_28) ;  /* 0x0000000000108947 */ /* 0x001fec0003800000 */
[----:B------:R-:W-:Y:S02]  /*0130*/  MOV R3, R5 ;  /* 0x0000000500037202 */ /* 0x000fe40000000f00 */
[----:B------:R-:W-:-:S07]  /*0140*/  MOV R6, 0x160 ;  /* 0x0000016000067802 */ /* 0x000fce0000000f00 */
[----:B------:R-:W-:Y:S05]  /*0150*/  CALL.REL.NOINC `($__internal_4_$__cuda_sm3x_div_rn_noftz_f32_slowpath) ;  /* 0x0000001c00487944 */ /* 0x000fea0003c00000 */
[----:B------:R-:W-:-:S07]  /*0160*/  MOV R4, R0 ;  /* 0x0000000000047202 */ /* 0x000fce0000000f00 */
.L_x_28:
[----:B------:R-:W-:Y:S05]  /*0170*/  BSYNC.RECONVERGENT B0 ;  /* 0x0000000000007941 */ /* 0x000fea0003800200 */
.L_x_27:
        /* <DEDUP_REMOVED lines=13> */
[----:B------:R-:W-:Y:S05]  /*0250*/  CALL.REL.NOINC `($__internal_4_$__cuda_sm3x_div_rn_noftz_f32_slowpath) ;  /* 0x0000001c00087944 */ /* 0x000fea0003c00000 */
.L_x_29:
[----:B------:R-:W-:Y:S01]  /*0260*/  IADD3 R3, PT, PT, R0, -0xd000000, RZ ;  /* 0xf300000000037810 */ /* 0x000fe20007ffe0ff */
[----:B------:R0:W1:Y:S01]  /*0270*/  MUFU.RSQ R7, R0 ;  /* 0x0000000000077308 */ /* 0x0000620000001400 */
[----:B------:R-:W-:Y:S02]  /*0280*/  BSSY.RECONVERGENT B0, `(.L_x_30) ;  /* 0x000000b000007945 */ /* 0x000fe40003800200 */
[----:B------:R-:W-:-:S13]  /*0290*/  ISETP.GT.U32.AND P0, PT, R3, 0x727fffff, PT ;  /* 0x727fffff0300780c */ /* 0x000fda0003f04070 */
[----:B0-----:R-:W-:Y:S05]  /*02a0*/  @!P0 BRA `(.L_x_31) ;  /* 0x0000000000108947 */ /* 0x001fea0003800000 */
[----:B------:R-:W-:-:S07]  /*02b0*/  MOV R11, 0x2d0 ;  /* 0x000002d0000b7802 */ /* 0x000fce0000000f00 */
[----:B-1----:R-:W-:Y:S05]  /*02c0*/  CALL.REL.NOINC `($__internal_3_$__cuda_sm20_sqrt_rn_f32_slowpath) ;  /* 0x0000001800907944 */ /* 0x002fea0003c00000 */
[----:B------:R-:W-:Y:S01]  /*02d0*/  MOV R3, R15 ;  /* 0x0000000f00037202 */ /* 0x000fe20000000f00 */
[----:B------:R-:W-:Y:S06]  /*02e0*/  BRA `(.L_x_32) ;  /* 0x0000000000107947 */ /* 0x000fec0003800000 */
.L_x_31:
[C---:B-1----:R-:W-:Y:S01]  /*02f0*/  FMUL.FTZ R3, R7.reuse, R0 ;  /* 0x0000000007037220 */ /* 0x042fe20000410000 */
[----:B------:R-:W-:-:S03]  /*0300*/  FMUL.FTZ R6, R7, 0.5 ;  /* 0x3f00000007067820 */ /* 0x000fc60000410000 */
[----:B------:R-:W-:-:S04]  /*0310*/  FFMA R0, -R3, R3, R0 ;  /* 0x0000000303007223 */ /* 0x000fc80000000100 */
[----:B------:R-:W-:-:S07]  /*0320*/  FFMA R3, R0, R6, R3 ;  /* 0x0000000600037223 */ /* 0x000fce0000000003 */
.L_x_32:
[----:B------:R-:W-:Y:S05]  /*0330*/  BSYNC.RECONVERGENT B0 ;  /* 0x0000000000007941 */ /* 0x000fea0003800200 */
.L_x_30:
[----:B------:R-:W-:-:S04]  /*0340*/  IADD3 R0, PT, PT, R5, 0x1800000, RZ ;  /* 0x0180000005007810 */ /* 0x000fc80007ffe0ff */
[----:B------:R-:W-:-:S04]  /*0350*/  LOP3.LUT R0, R0, 0x7f800000, RZ, 0xc0, !PT ;  /* 0x7f80000000007812 */ /* 0x000fc800078ec0ff */
[----:B------:R-:W-:-:S13]  /*0360*/  ISETP.GT.U32.AND P0, PT, R0, 0x1ffffff, PT ;  /* 0x01ffffff0000780c */ /* 0x000fda0003f04070 */
[----:B------:R-:W-:Y:S05]  /*0370*/  @P0 BRA `(.L_x_33) ;  /* 0x0000000000100947 */ /* 0x000fea0003800000 */
[----:B------:R-:W-:-:S07]  /*0380*/  MOV R6, 0x3a0 ;  /* 0x000003a000067802 */ /* 0x000fce0000000f00 */
[----:B------:R-:W-:Y:S05]  /*0390*/  CALL.REL.NOINC `($__internal_2_$__cuda_sm20_rcp_rn_f32_slowpath) ;  /* 0x00000014008c7944 */ /* 0x000fea0003c00000 */
[----:B------:R-:W-:Y:S01]  /*03a0*/  MOV R0, R5 ;  /* 0x0000000500007202 */ /* 0x000fe20000000f00 */
[----:B------:R-:W-:Y:S06]  /*03b0*/  BRA `(.L_x_34) ;  /* 0x0000000000107947 */ /* 0x000fec0003800000 */
.L_x_33:
[----:B------:R-:W0:Y:S02]  /*03c0*/  MUFU.RCP R6, R5 ;  /* 0x0000000500067308 */ /* 0x000e240000001000 */
[----:B0-----:R-:W-:-:S04]  /*03d0*/  FFMA R0, R5, R6, -1 ;  /* 0xbf80000005007423 */ /* 0x001fc80000000006 */
[----:B------:R-:W-:-:S04]  /*03e0*/  FADD.FTZ R0, -R0, -RZ ;  /* 0x800000ff00007221 */ /* 0x000fc80000010100 */
[----:B------:R-:W-:-:S07]  /*03f0*/  FFMA R0, R6, R0, R6 ;  /* 0x0000000006007223 */ /* 0x000fce0000000006 */
.L_x_34:
[----:B------:R-:W-:Y:S01]  /*0400*/  IADD3 R6, PT, PT, R0, -0xd000000, RZ ;  /* 0xf300000000067810 */ /* 0x000fe20007ffe0ff */
[----:B------:R0:W1:Y:S01]  /*0410*/  MUFU.RSQ R5, R0 ;  /* 0x0000000000057308 */ /* 0x0000620000001400 */
[----:B------:R-:W2:Y:S02]  /*0420*/  LDCU.64 UR6, c[0x0][0x358] ;  /* 0x00006b00ff0677ac */ /* 0x000ea40008000a00 */
[----:B------:R-:W-:-:S13]  /*0430*/  ISETP.GT.U32.AND P0, PT, R6, 0x727fffff, PT ;  /* 0x727fffff0600780c */ /* 0x000fda0003f04070 */
[----:B0-----:R-:W-:Y:S05]  /*0440*/  @!P0 BRA `(.L_x_35) ;  /* 0x0000000000148947 */ /* 0x001fea0003800000 */
[----:B------:R-:W-:Y:S01]  /*0450*/  BSSY.RECONVERGENT B0, `(.L_x_36) ;  /* 0x0000003000007945 */ /* 0x000fe20003800200 */
[----:B------:R-:W-:-:S07]  /*0460*/  MOV R11, 0x480 ;  /* 0x00000480000b7802 */ /* 0x000fce0000000f00 */
[----:B-12---:R-:W-:Y:S05]  /*0470*/  CALL.REL.NOINC `($__internal_3_$__cuda_sm20_sqrt_rn_f32_slowpath) ;  /* 0x0000001800247944 */ /* 0x006fea0003c00000 */
[----:B------:R-:W-:Y:S05]  /*0480*/  BSYNC.RECONVERGENT B0 ;  /* 0x0000000000007941 */ /* 0x000fea0003800200 */
.L_x_36:
[----:B------:R-:W-:Y:S05]  /*0490*/  BRA `(.L_x_37) ;  /* 0x0000000000107947 */ /* 0x000fea0003800000 */
.L_x_35:
[C---:B-1----:R-:W-:Y:S01]  /*04a0*/  FMUL.FTZ R15, R5.reuse, R0 ;  /* 0x00000000050f7220 */ /* 0x042fe20000410000 */
[----:B------:R-:W-:-:S03]  /*04b0*/  FMUL.FTZ R5, R5, 0.5 ;  /* 0x3f00000005057820 */ /* 0x000fc60000410000 */
[----:B------:R-:W-:-:S04]  /*04c0*/  FFMA R0, -R15, R15, R0 ;  /* 0x0000000f0f007223 */ /* 0x000fc80000000100 */
[----:B------:R-:W-:-:S07]  /*04d0*/  FFMA R15, R0, R5, R15 ;  /* 0x00000005000f7223 */ /* 0x000fce000000000f */
.L_x_37:
[----:B------:R-:W2:Y:S08]  /*04e0*/  LDC.64 R8, c[0x4][0x8] ;  /* 0x01000200ff087b82 */ /* 0x000eb00000000a00 */
[----:B------:R-:W0:Y:S01]  /*04f0*/  LDC.64 R6, c[0x4][0x8] ;  /* 0x01000200ff067b82 */ /* 0x000e220000000a00 */
[C---:B------:R-:W-:Y:S01]  /*0500*/  FMUL.RZ R17, R4.reuse, 0.15915493667125701904 ;  /* 0x3e22f98304117820 */ /* 0x040fe2000040c000 */
[C---:B------:R-:W-:Y:S01]  /*0510*/  FMUL R23, R4.reuse, 4 ;  /* 0x4080000004177820 */ /* 0x040fe20000400000 */
[----:B------:R-:W1:Y:S01]  /*0520*/  LDCU.64 UR4, c[0x4][0x8] ;  /* 0x01000100ff0477ac */ /* 0x000e620008000a00 */
[----:B--2---:R2:W3:Y:S04]  /*0530*/  LDG.E R21, desc[UR6][R8.64] ;  /* 0x0000000608157981 */ /* 0x0044e8000c1e1900 */
[----:B0-----:R-:W4:Y:S04]  /*0540*/  LDG.E R19, desc[UR6][R6.64+0x4] ;  /* 0x0000040606137981 */ /* 0x001f28000c1e1900 */
        /* <DEDUP_REMOVED lines=14> */
[----:B--2---:R-:W-:Y:S01]  /*0630*/  FMUL R9, R4, 2 ;  /* 0x4000000004097820 */ /* 0x004fe20000400000 */
[----:B------:R-:W2:Y:S01]  /*0640*/  MUFU.COS R17, R17 ;  /* 0x0000001100117308 */ /* 0x000ea20000000000 */
[----:B-1----:R-:W-:-:S02]  /*0650*/  UIADD3 UR4, UP0, UPT, UR4, 0x8, URZ ;  /* 0x0000000804047890 */ /* 0x002fc4000ff1e0ff */
[----:B------:R-:W-:Y:S01]  /*0660*/  FMUL.RZ R13, R9, 0.15915493667125701904 ;  /* 0x3e22f983090d7820 */ /* 0x000fe2000040c000 */
[----:B------:R-:W-:Y:S01]  /*0670*/  FMUL R9, R4, 3 ;  /* 0x4040000004097820 */ /* 0x000fe20000400000 */
[----:B------:R-:W-:-:S03]  /*0680*/  UIADD3 UR4, UP1, UPT, UR4, 0x30, URZ ;  /* 0x0000003004047890 */ /* 0x000fc6000ff3e0ff */
[----:B------:R-:W-:Y:S01]  /*0690*/  FMUL.RZ R9, R9, 0.15915493667125701904 ;  /* 0x3e22f98309097820 */ /* 0x000fe2000040c000 */
[----:B------:R-:W1:Y:S01]  /*06a0*/  MUFU.COS R13, R13 ;  /* 0x0000000d000d7308 */ /* 0x000e620000000000 */
[----:B0-----:R-:W-:Y:S01]  /*06b0*/  FMUL.RZ R6, R23, 0.15915493667125701904 ;  /* 0x3e22f98317067820 */ /* 0x001fe2000040c000 */
[----:B------:R-:W-:Y:S01]  /*06c0*/  FMUL R7, R4, 5 ;  /* 0x40a0000004077820 */ /* 0x000fe20000400000 */
[----:B------:R-:W-:-:S03]  /*06d0*/  UIADD3.X UR5, UPT, UPT, URZ, URZ, UR5, UP1, UP0 ;  /* 0x000000ffff057290 */ /* 0x000fc60008fe0405 */
[----:B------:R-:W-:Y:S02]  /*06e0*/  FMUL.RZ R7, R7, 0.15915493667125701904 ;  /* 0x3e22f98307077820 */ /* 0x000fe4000040c000 */
[----:B------:R-:W0:Y:S08]  /*06f0*/  MUFU.COS R9, R9 ;  /* 0x0000000900097308 */ /* 0x000e300000000000 */
[----:B------:R-:W0:Y:S08]  /*0700*/  MUFU.COS R6, R6 ;  /* 0x0000000600067308 */ /* 0x000e300000000000 */
[----:B------:R-:W0:Y:S01]  /*0710*/  MUFU.COS R7, R7 ;  /* 0x0000000700077308 */ /* 0x000e220000000000 */
[----:B---3--:R-:W-:Y:S01]  /*0720*/  FMUL R15, R21, R15 ;  /* 0x0000000f150f7220 */ /* 0x008fe20000400000 */
[----:B----4-:R-:W-:-:S04]  /*0730*/  FMUL R19, R19, R3 ;  /* 0x0000000313137220 */ /* 0x010fc80000400000 */
[----:B--2---:R-:W-:Y:S01]  /*0740*/  FFMA R15, R19, R17, R15 ;  /* 0x00000011130f7223 */ /* 0x004fe2000000000f */
[----:B------:R-:W-:Y:S01]  /*0750*/  FMUL R17, R4, 6 ;  /* 0x40c0000004117820 */ /* 0x000fe20000400000 */
[----:B-----5:R-:W-:-:S03]  /*0760*/  FMUL R11, R11, R3 ;  /* 0x000000030b0b7220 */ /* 0x020fc60000400000 */
[----:B------:R-:W-:Y:S01]  /*0770*/  FMUL.RZ R17, R17, 0.15915493667125701904 ;  /* 0x3e22f98311117820 */ /* 0x000fe2000040c000 */
[----:B-1----:R-:W-:Y:S01]  /*0780*/  FFMA R11, R11, R13, R15 ;  /* 0x0000000d0b0b7223 */ /* 0x002fe2000000000f */
[-C--:B------:R-:W-:Y:S01]  /*0790*/  FMUL R13, R5, R3.reuse ;  /* 0x00000003050d7220 */ /* 0x080fe20000400000 */
[----:B------:R-:W-:Y:S01]  /*07a0*/  FMUL R15, R4, 7 ;  /* 0x40e00000040f7820 */ /* 0x000fe20000400000 */
[----:B------:R-:W1:Y:S01]  /*07b0*/  MUFU.COS R5, R17 ;  /* 0x0000001100057308 */ /* 0x000e620000000000 */
[----:B------:R-:W-:Y:S01]  /*07c0*/  FMUL R28, R28, R3 ;  /* 0x000000031c1c7220 */ /* 0x000fe20000400000 */
[----:B0-----:R-:W-:Y:S01]  /*07d0*/  FFMA R11, R13, R9, R11 ;  /* 0x000000090d0b7223 */ /* 0x001fe2000000000b */
[----:B------:R-:W-:Y:S01]  /*07e0*/  FMUL.RZ R9, R15, 0.15915493667125701904 ;  /* 0x3e22f9830f097820 */ /* 0x000fe2000040c000 */
[----:B------:R-:W-:Y:S02]  /*07f0*/  FMUL R13, R4, 8 ;  /* 0x41000000040d7820 */ /* 0x000fe40000400000 */
[----:B------:R-:W-:Y:S01]  /*0800*/  FFMA R28, R28, R6, R11 ;  /* 0x000000061c1c7223 */ /* 0x000fe2000000000b */
[----:B------:R-:W-:Y:S01]  /*0810*/  FMUL R11, R26, R3 ;  /* 0x000000031a0b7220 */ /* 0x000fe20000400000 */
[----:B------:R-:W-:Y:S01]  /*0820*/  FMUL.RZ R6, R13, 0.15915493667125701904 ;  /* 0x3e22f9830d067820 */ /* 0x000fe2000040c000 */
[----:B------:R-:W-:Y:S01]  /*0830*/  FMUL R13, R4, 9 ;  /* 0x41100000040d7820 */ /* 0x000fe20000400000 */
[----:B------:R-:W0:Y:S01]  /*0840*/  MUFU.COS R9, R9 ;  /* 0x0000000900097308 */ /* 0x000e220000000000 */
[----:B------:R-:W-:Y:S01]  /*0850*/  FFMA R28, R11, R7, R28 ;  /* 0x000000070b1c7223 */ /* 0x000fe2000000001c */
[-C--:B------:R-:W-:Y:S01]  /*0860*/  FMUL R11, R22, R3.reuse ;  /* 0x00000003160b7220 */ /* 0x080fe20000400000 */
[----:B------:R-:W-:Y:S01]  /*0870*/  FMUL.RZ R7, R13, 0.15915493667125701904 ;  /* 0x3e22f9830d077820 */ /* 0x000fe2000040c000 */
[----:B------:R-:W-:Y:S01]  /*0880*/  FMUL R13, R4, 10 ;  /* 0x41200000040d7820 */ /* 0x000fe20000400000 */
[----:B------:R-:W-:Y:S01]  /*0890*/  FMUL R18, R18, R3 ;  /* 0x0000000312127220 */ /* 0x000fe20000400000 */
[----:B-1----:R-:W-:-:S02]  /*08a0*/  FFMA R28, R11, R5, R28 ;  /* 0x000000050b1c7223 */ /* 0x002fc4000000001c */
[----:B------:R-:W1:Y:S01]  /*08b0*/  MUFU.COS R6, R6 ;  /* 0x0000000600067308 */ /* 0x000e620000000000 */
[----:B------:R-:W-:Y:S01]  /*08c0*/  FMUL.RZ R5, R13, 0.15915493667125701904 ;  /* 0x3e22f9830d057820 */ /* 0x000fe2000040c000 */
[----:B------:R-:W-:Y:S01]  /*08d0*/  FMUL R11, R20, R3 ;  /* 0x00000003140b7220 */ /* 0x000fe20000400000 */
[----:B------:R-:W-:-:S05]  /*08e0*/  FMUL R13, R4, 11 ;  /* 0x41300000040d7820 */ /* 0x000fca0000400000 */
[----:B------:R-:W2:Y:S01]  /*08f0*/  MUFU.COS R7, R7 ;  /* 0x0000000700077308 */ /* 0x000ea20000000000 */
[----:B0-----:R-:W-:Y:S01]  /*0900*/  FFMA R11, R11, R9, R28 ;  /* 0x000000090b0b7223 */ /* 0x001fe2000000001c */
[----:B------:R-:W-:Y:S01]  /*0910*/  FMUL.RZ R9, R13, 0.15915493667125701904 ;  /* 0x3e22f9830d097820 */ /* 0x000fe2000040c000 */
[----:B------:R-:W-:Y:S01]  /*0920*/  FMUL R13, R4, 12 ;  /* 0x41400000040d7820 */ /* 0x000fe20000400000 */
[----:B------:R-:W-:-:S04]  /*0930*/  FMUL R16, R16, R3 ;  /* 0x0000000310107220 */ /* 0x000fc80000400000 */
[----:B------:R-:W0:Y:S01]  /*0940*/  MUFU.COS R5, R5 ;  /* 0x0000000500057308 */ /* 0x000e220000000000 */
[----:B-1----:R-:W-:Y:S01]  /*0950*/  FFMA R18, R18, R6, R11 ;  /* 0x0000000612127223 */ /* 0x002fe2000000000b */
[-C--:B------:R-:W-:Y:S01]  /*0960*/  FMUL R11, R14, R3.reuse ;  /* 0x000000030e0b7220 */ /* 0x080fe20000400000 */
[----:B------:R-:W-:Y:S01]  /*0970*/  FMUL.RZ R6, R13, 0.15915493667125701904 ;  /* 0x3e22f9830d067820 */ /* 0x000fe2000040c000 */
[----:B------:R-:W-:Y:S01]  /*0980*/  FMUL R13, R4, 13 ;  /* 0x41500000040d7820 */ /* 0x000fe20000400000 */
[-C--:B------:R-:W-:Y:S01]  /*0990*/  FMUL R12, R12, R3.reuse ;  /* 0x000000030c0c7220 */ /* 0x080fe20000400000 */
[----:B------:R-:W-:Y:S02]  /*09a0*/  FMUL R8, R8, R3 ;  /* 0x0000000308087220 */ /* 0x000fe40000400000 */
[----:B------:R-:W1:Y:S01]  /*09b0*/  MUFU.COS R9, R9 ;  /* 0x0000000900097308 */ /* 0x000e620000000000 */
[----:B--2---:R-:W-:Y:S01]  /*09c0*/  FFMA R18, R11, R7, R18 ;  /* 0x000000070b127223 */ /* 0x004fe20000000012 */
[-C--:B------:R-:W-:Y:S01]  /*09d0*/  FMUL R7, R10, R3.reuse ;  /* 0x000000030a077220 */ /* 0x080fe20000400000 */
[----:B------:R-:W-:Y:S01]  /*09e0*/  FMUL.RZ R13, R13, 0.15915493667125701904 ;  /* 0x3e22f9830d0d7820 */ /* 0x000fe2000040c000 */
[----:B------:R-:W-:Y:S01]  /*09f0*/  FMUL R11, R4, 14 ;  /* 0x41600000040b7820 */ /* 0x000fe20000400000 */
[----:B------:R-:W-:-:S03]  /*0a00*/  FMUL R24, R24, R3 ;  /* 0x0000000318187220 */ /* 0x000fc60000400000 */
[----:B------:R-:W2:Y:S01]  /*0a10*/  MUFU.COS R6, R6 ;  /* 0x0000000600067308 */ /* 0x000ea20000000000 */
[----:B0-----:R-:W-:Y:S01]  /*0a20*/  FFMA R18, R7, R5, R18 ;  /* 0x0000000507127223 */ /* 0x001fe20000000012 */
[----:B------:R-:W-:Y:S01]  /*0a30*/  FMUL R7, R4, 15 ;  /* 0x4170000004077820 */ /* 0x000fe20000400000 */
[----:B------:R-:W-:Y:S01]  /*0a40*/  FMUL.RZ R11, R11, 0.15915493667125701904 ;  /* 0x3e22f9830b0b7820 */ /* 0x000fe2000040c000 */
[----:B------:R-:W-:Y:S02]  /*0a50*/  FMUL R5, R0, R3 ;  /* 0x0000000300057220 */ /* 0x000fe40000400000 */
[----:B------:R-:W-:Y:S02]  /*0a60*/  FMUL.RZ R7, R7, 0.15915493667125701904 ;  /* 0x3e22f98307077820 */ /* 0x000fe4000040c000 */
[----:B------:R-:W0:Y:S01]  /*0a70*/  MUFU.COS R10, R13 ;  /* 0x0000000d000a7308 */ /* 0x000e220000000000 */
[----:B-1----:R-:W-:Y:S01]  /*0a80*/  FFMA R5, R5, R9, R18 ;  /* 0x0000000905057223 */ /* 0x002fe20000000012 */
[----:B------:R-:W-:-:S06]  /*0a90*/  MOV R9, UR5 ;  /* 0x0000000500097c02 */ /* 0x000fcc0008000f00 */
[----:B------:R-:W1:Y:S01]  /*0aa0*/  MUFU.COS R0, R11 ;  /* 0x0000000b00007308 */ /* 0x000e620000000000 */
[----:B--2---:R-:W-:Y:S01]  /*0ab0*/  FFMA R5, R16, R6, R5 ;  /* 0x0000000610057223 */ /* 0x004fe20000000005 */
[----:B------:R-:W-:Y:S01]  /*0ac0*/  MOV R6, UR4 ;  /* 0x0000000400067c02 */ /* 0x000fe20008000f00 */
[----:B------:R-:W-:-:S05]  /*0ad0*/  UMOV UR4, 0x10 ;  /* 0x0000001000047882 */ /* 0x000fca0000000000 */
[----:B------:R-:W2:Y:S01]  /*0ae0*/  MUFU.COS R7, R7 ;  /* 0x0000000700077308 */ /* 0x000ea20000000000 */
[----:B0-----:R-:W-:-:S04]  /*0af0*/  FFMA R5, R12, R10, R5 ;  /* 0x0000000a0c057223 */ /* 0x001fc80000000005 */
[----:B-1----:R-:W-:-:S04]  /*0b00*/  FFMA R5, R8, R0, R5 ;  /* 0x0000000008057223 */ /* 0x002fc80000000005 */
[----:B--2---:R-:W-:-:S07]  /*0b10*/  FFMA R5, R24, R7, R5 ;  /* 0x0000000718057223 */ /* 0x004fce0000000005 */
.L_x_38:
[----:B------:R-:W-:-:S05]  /*0b20*/  MOV R7, R9 ;  /* 0x0000000900077202 */ /* 0x000fca0000000f00 */
        /* <DEDUP_REMOVED lines=11> */
[----:B------:R-:W5:Y:S01]  /*0be0*/  LDG.E R10, desc[UR6][R6.64+0x34] ;  /* 0x00003406060a7981 */ /* 0x000f62000c1e1900 */
[----:B------:R-:W-:Y:S01]  /*0bf0*/  I2FP.F32.U32 R15, UR4 ;  /* 0x00000004000f7c45 */ /* 0x000fe20008201000 */
[----:B------:R-:W-:-:S02]  /*0c00*/  UIADD3 UR5, UPT, UPT, UR4, 0x1, URZ ;  /* 0x0000000104057890 */ /* 0x000fc4000fffe0ff */
[----:B------:R-:W5:Y:S02]  /*0c10*/  LDG.E R12, desc[UR6][R6.64+0x38] ;  /* 0x00003806060c7981 */ /* 0x000f64000c1e1900 */
[-C--:B------:R-:W-:Y:S02]  /*0c20*/  FMUL R15, R15, R4.reuse ;  /* 0x000000040f0f7220 */ /* 0x080fe40000400000 */
[----:B------:R-:W-:Y:S01]  /*0c30*/  I2FP.F32.U32 R19, UR5 ;  /* 0x0000000500137c45 */ /* 0x000fe20008201000 */
[----:B------:R-:W5:Y:S01]  /*0c40*/  LDG.E R14, desc[UR6][R6.64+0x3c] ;  /* 0x00003c06060e7981 */ /* 0x000f62000c1e1900 */
[----:B------:R-:W-:Y:S01]  /*0c50*/  FMUL.RZ R17, R15, 0.15915493667125701904 ;  /* 0x3e22f9830f117820 */ /* 0x000fe2000040c000 */
[----:B------:R-:W-:Y:S02]  /*0c60*/  UIADD3 UR5, UPT, UPT, UR4, 0x2, URZ ;  /* 0x0000000204057890 */ /* 0x000fe4000fffe0ff */
[----:B------:R-:W-:Y:S01]  /*0c70*/  FMUL R19, R19, R4 ;  /* 0x0000000413137220 */ /* 0x000fe20000400000 */
[----:B------:R-:W5:Y:S02]  /*0c80*/  LDG.E R16, desc[UR6][R6.64+0x40] ;  /* 0x0000400606107981 */ /* 0x000f64000c1e1900 */
[----:B------:R-:W0:Y:S01]  /*0c90*/  MUFU.COS R17, R17 ;  /* 0x0000001100117308 */ /* 0x000e220000000000 */
[----:B------:R-:W-:Y:S01]  /*0ca0*/  FMUL.RZ R15, R19, 0.15915493667125701904 ;  /* 0x3e22f983130f7820 */ /* 0x000fe2000040c000 */
[----:B------:R-:W-:Y:S01]  /*0cb0*/  I2FP.F32.U32 R19, UR5 ;  /* 0x0000000500137c45 */ /* 0x000fe20008201000 */
[----:B------:R-:W-:-:S05]  /*0cc0*/  UIADD3 UR5, UPT, UPT, UR4, 0x3, URZ ;  /* 0x0000000304057890 */ /* 0x000fca000fffe0ff */
[----:B------:R-:W1:Y:S01]  /*0cd0*/  MUFU.COS R15, R15 ;  /* 0x0000000f000f7308 */ /* 0x000e620000000000 */
[-C--:B------:R-:W-:Y:S01]  /*0ce0*/  FMUL R19, R19, R4.reuse ;  /* 0x0000000413137220 */ /* 0x080fe20000400000 */
[----:B------:R-:W-:Y:S01]  /*0cf0*/  I2FP.F32.U32 R21, UR5 ;  /* 0x0000000500157c45 */ /* 0x000fe20008201000 */
[----:B------:R-:W-:Y:S02]  /*0d00*/  UIADD3 UR5, UPT, UPT, UR4, 0x4, URZ ;  /* 0x0000000404057890 */ /* 0x000fe4000fffe0ff */
[----:B------:R-:W-:Y:S02]  /*0d10*/  FMUL.RZ R23, R19, 0.15915493667125701904 ;  /* 0x3e22f98313177820 */ /* 0x000fe4000040c000 */
[----:B------:R-:W-:Y:S02]  /*0d20*/  FMUL R21, R21, R4 ;  /* 0x0000000415157220 */ /* 0x000fe40000400000 */
[----:B------:R-:W-:Y:S02]  /*0d30*/  I2FP.F32.U32 R19, UR5 ;  /* 0x0000000500137c45 */ /* 0x000fe40008201000 */
[----:B------:R-:W-:Y:S01]  /*0d40*/  FMUL.RZ R21, R21, 0.15915493667125701904 ;  /* 0x3e22f98315157820 */ /* 0x000fe2000040c000 */
[----:B------:R-:W-:-:S02]  /*0d50*/  UIADD3 UR5, UPT, UPT, UR4, 0x5, URZ ;  /* 0x0000000504057890 */ /* 0x000fc4000fffe0ff */
[----:B------:R-:W-:Y:S01]  /*0d60*/  FMUL R19, R19, R4 ;  /* 0x0000000413137220 */ /* 0x000fe20000400000 */
[----:B--2---:R-:W-:-:S04]  /*0d70*/  FMUL R20, R20, R3 ;  /* 0x0000000314147220 */ /* 0x004fc80000400000 */
[----:B0-----:R-:W-:Y:S02]  /*0d80*/  FFMA R20, R20, R17, R5 ;  /* 0x0000001114147223 */ /* 0x001fe40000000005 */
[----:B------:R0:W2:Y:S01]  /*0d90*/  MUFU.COS R5, R23 ;  /* 0x0000001700057308 */ /* 0x0000a20000000000 */
[-C--:B---3--:R-:W-:Y:S01]  /*0da0*/  FMUL R17, R18, R3.reuse ;  /* 0x0000000312117220 */ /* 0x088fe20000400000 */
[----:B----4-:R-:W-:Y:S01]  /*0db0*/  FMUL R13, R13, R3 ;  /* 0x000000030d0d7220 */ /* 0x010fe20000400000 */
[----:B------:R-:W3:Y:S02]  /*0dc0*/  LDG.E R18, desc[UR6][R6.64+0x44] ;  /* 0x0000440606127981 */ /* 0x000ee4000c1e1900 */
[----:B-1----:R-:W-:Y:S02]  /*0dd0*/  FFMA R17, R17, R15, R20 ;  /* 0x0000000f11117223 */ /* 0x002fe40000000014 */
[----:B------:R-:W4:Y:S01]  /*0de0*/  LDG.E R20, desc[UR6][R6.64+0x48] ;  /* 0x0000480606147981 */ /* 0x000f22000c1e1900 */
[----:B------:R1:W1:Y:S01]  /*0df0*/  MUFU.COS R15, R21 ;  /* 0x00000015000f7308 */ /* 0x0002620000000000 */
[----:B0-----:R-:W-:Y:S01]  /*0e00*/  FMUL.RZ R23, R19, 0.15915493667125701904 ;  /* 0x3e22f98313177820 */ /* 0x001fe2000040c000 */
[----:B------:R-:W-:Y:S01]  /*0e10*/  I2FP.F32.U32 R19, UR5 ;  /* 0x0000000500137c45 */ /* 0x000fe20008201000 */
[----:B------:R-:W-:-:S04]  /*0e20*/  UIADD3 UR5, UPT, UPT, UR4, 0x6, URZ ;  /* 0x0000000604057890 */ /* 0x000fc8000fffe0ff */
[----:B------:R-:W-:Y:S01]  /*0e30*/  FMUL R19, R19, R4 ;  /* 0x0000000413137220 */ /* 0x000fe20000400000 */
[----:B--2---:R-:W-:Y:S02]  /*0e40*/  FFMA R5, R13, R5, R17 ;  /* 0x000000050d057223 */ /* 0x004fe40000000011 */
[----:B------:R0:W2:Y:S01]  /*0e50*/  MUFU.COS R13, R23 ;  /* 0x00000017000d7308 */ /* 0x0000a20000000000 */
[----:B-----5:R-:W-:Y:S01]  /*0e60*/  FMUL R17, R28, R3 ;  /* 0x000000031c117220 */ /* 0x020fe20000400000 */
[----:B-1----:R-:W-:Y:S01]  /*0e70*/  FMUL.RZ R21, R19, 0.15915493667125701904 ;  /* 0x3e22f98313157820 */ /* 0x002fe2000040c000 */
[----:B------:R-:W-:Y:S01]  /*0e80*/  I2FP.F32.U32 R19, UR5 ;  /* 0x0000000500137c45 */ /* 0x000fe20008201000 */
[----:B------:R-:W5:Y:S01]  /*0e90*/  LDG.E R28, desc[UR6][R6.64+0x4c] ;  /* 0x00004c06061c7981 */ /* 0x000f62000c1e1900 */
[----:B------:R-:W-:-:S03]  /*0ea0*/  FFMA R17, R17, R15, R5 ;  /* 0x0000000f11117223 */ /* 0x000fc60000000005 */
[----:B------:R-:W1:Y:S01]  /*0eb0*/  MUFU.COS R15, R21 ;  /* 0x00000015000f7308 */ /* 0x000e620000000000 */
[----:B------:R-:W-:Y:S01]  /*0ec0*/  FMUL R19, R19, R4 ;  /* 0x0000000413137220 */ /* 0x000fe20000400000 */
[----:B------:R-:W5:Y:S01]  /*0ed0*/  LDG.E R5, desc[UR6][R6.64+0x50] ;  /* 0x0000500606057981 */ /* 0x000f62000c1e1900 */
[----:B------:R-:W-:Y:S02]  /*0ee0*/  FMUL R11, R11, R3 ;  /* 0x000000030b0b7220 */ /* 0x000fe40000400000 */
[----:B0-----:R-:W-:Y:S01]  /*0ef0*/  FMUL.RZ R23, R19, 0.15915493667125701904 ;  /* 0x3e22f98313177820 */ /* 0x001fe2000040c000 */
[----:B------:R-:W-:Y:S01]  /*0f00*/  UIADD3 UR5, UPT, UPT, UR4, 0x7, URZ ;  /* 0x0000000704057890 */ /* 0x000fe2000fffe0ff */
[----:B--2---:R-:W-:Y:S02]  /*0f10*/  FFMA R13, R11, R13, R17 ;  /* 0x0000000d0b0d7223 */ /* 0x004fe40000000011 */
[----:B------:R-:W0:Y:S01]  /*0f20*/  MUFU.COS R17, R23 ;  /* 0x0000001700117308 */ /* 0x000e220000000000 */
[----:B------:R-:W-:Y:S01]  /*0f30*/  FMUL R9, R9, R3 ;  /* 0x0000000309097220 */ /* 0x000fe20000400000 */
[----:B------:R-:W2:Y:S01]  /*0f40*/  LDG.E R11, desc[UR6][R6.64+0x54] ;  /* 0x00005406060b7981 */ /* 0x000ea2000c1e1900 */
[----:B------:R-:W-:Y:S01]  /*0f50*/  I2FP.F32.U32 R19, UR5 ;  /* 0x0000000500137c45 */ /* 0x000fe20008201000 */
[----:B------:R-:W-:Y:S01]  /*0f60*/  UIADD3 UR5, UPT, UPT, UR4, 0x8, URZ ;  /* 0x0000000804057890 */ /* 0x000fe2000fffe0ff */
[----:B-1----:R-:W-:-:S02]  /*0f70*/  FFMA R15, R9, R15, R13 ;  /* 0x0000000f090f7223 */ /* 0x002fc4000000000d */
[----:B------:R-:W2:Y:S01]  /*0f80*/  LDG.E R9, desc[UR6][R6.64+0x58] ;  /* 0x0000580606097981 */ /* 0x000ea2000c1e1900 */
[-C--:B------:R-:W-:Y:S01]  /*0f90*/  FMUL R19, R19, R4.reuse ;  /* 0x0000000413137220 */ /* 0x080fe20000400000 */
[----:B------:R-:W-:Y:S02]  /*0fa0*/  FMUL R26, R26, R3 ;  /* 0x000000031a1a7220 */ /* 0x000fe40000400000 */
[----:B------:R-:W2:Y:S01]  /*0fb0*/  LDG.E R13, desc[UR6][R6.64+0x5c] ;  /* 0x00005c06060d7981 */ /* 0x000ea2000c1e1900 */
[----:B------:R-:W-:Y:S01]  /*0fc0*/  FMUL.RZ R25, R19, 0.15915493667125701904 ;  /* 0x3e22f98313197820 */ /* 0x000fe2000040c000 */
[----:B------:R-:W-:Y:S01]  /*0fd0*/  I2FP.F32.U32 R19, UR5 ;  /* 0x0000000500137c45 */ /* 0x000fe20008201000 */
[----:B0-----:R-:W-:Y:S02]  /*0fe0*/  FFMA R17, R26, R17, R15 ;  /* 0x000000111a117223 */ /* 0x001fe4000000000f */
[----:B------:R-:W0:Y:S01]  /*0ff0*/  MUFU.COS R23, R25 ;  /* 0x0000001900177308 */ /* 0x000e220000000000 */
[----:B------:R-:W2:Y:S01]  /*1000*/  LDG.E R15, desc[UR6][R6.64+0x60] ;  /* 0x00006006060f7981 */ /* 0x000ea2000c1e1900 */
[----:B------:R-:W-:-:S03]  /*1010*/  FMUL R19, R19, R4 ;  /* 0x0000000413137220 */ /* 0x000fc60000400000 */
[----:B------:R-:W2:Y:S01]  /*1020*/  LDG.E R26, desc[UR6][R6.64+0x64] ;  /* 0x00006406061a7981 */ /* 0x000ea2000c1e1900 */
[----:B------:R-:W-:-:S03]  /*1030*/  FMUL.RZ R27, R19, 0.15915493667125701904 ;  /* 0x3e22f983131b7820 */ /* 0x000fc6000040c000 */
[----:B------:R-:W2:Y:S01]  /*1040*/  LDG.E R19, desc[UR6][R6.64+0x68] ;  /* 0x0000680606137981 */ /* 0x000ea2000c1e1900 */
[----:B------:R-:W1:Y:S01]  /*1050*/  MUFU.COS R21, R27 ;  /* 0x0000001b00157308 */ /* 0x000e620000000000 */
[-C--:B------:R-:W-:Y:S01]  /*1060*/  FMUL R24, R24, R3.reuse ;  /* 0x0000000318187220 */ /* 0x080fe20000400000 */
[----:B------:R-:W-:-:S03]  /*1070*/  FMUL R22, R22, R3 ;  /* 0x0000000316167220 */ /* 0x000fc60000400000 */
[----:B0-----:R-:W-:Y:S02]  /*1080*/  FFMA R23, R24, R23, R17 ;  /* 0x0000001718177223 */ /* 0x001fe40000000011 */
[----:B------:R-:W2:Y:S04]  /*1090*/  LDG.E R24, desc[UR6][R6.64+0x6c] ;  /* 0x00006c0606187981 */ /* 0x000ea8000c1e1900 */
[----:B------:R-:W2:Y:S01]  /*10a0*/  LDG.E R17, desc[UR6][R6.64+0x70] ;  /* 0x0000700606117981 */ /* 0x000ea2000c1e1900 */
[----:B-1----:R-:W-:-:S03]  /*10b0*/  FFMA R21, R22, R21, R23 ;  /* 0x0000001516157223 */ /* 0x002fc60000000017 */
[----:B------:R0:W2:Y:S01]  /*10c0*/  LDG.E R22, desc[UR6][R6.64+0x74] ;  /* 0x0000740606167981 */ /* 0x0000a2000c1e1900 */
[----:B------:R-:W-:-:S06]  /*10d0*/  UIADD3 UR5, UPT, UPT, UR4, 0x9, URZ ;  /* 0x0000000904057890 */ /* 0x000fcc000fffe0ff */
[----:B------:R-:W-:-:S05]  /*10e0*/  I2FP.F32.U32 R23, UR5 ;  /* 0x0000000500177c45 */ /* 0x000fca0008201000 */
[----:B------:R-:W-:-:S04]  /*10f0*/  FMUL R23, R23, R4 ;  /* 0x0000000417177220 */ /* 0x000fc80000400000 */
[----:B------:R-:W-:-:S04]  /*1100*/  FMUL.RZ R25, R23, 0.15915493667125701904 ;  /* 0x3e22f98317197820 */ /* 0x000fc8000040c000 */
[----:B------:R-:W1:Y:S01]  /*1110*/  MUFU.COS R23, R25 ;  /* 0x0000001900177308 */ /* 0x000e620000000000 */
[----:B------:R-:W-:Y:S01]  /*1120*/  UIADD3 UR5, UPT, UPT, UR4, 0xa, URZ ;  /* 0x0000000a04057890 */ /* 0x000fe2000fffe0ff */
[----:B------:R-:W-:-:S04]  /*1130*/  FMUL R0, R0, R3 ;  /* 0x0000000300007220 */ /* 0x000fc80000400000 */
[----:B-1----:R-:W-:Y:S01]  /*1140*/  FFMA R0, R0, R23, R21 ;  /* 0x0000001700007223 */ /* 0x002fe20000000015 */
[----:B------:R-:W-:Y:S01]  /*1150*/  I2FP.F32.U32 R21, UR5 ;  /* 0x0000000500157c45 */ /* 0x000fe20008201000 */
[----:B------:R-:W-:-:S04]  /*1160*/  UIADD3 UR5, UPT, UPT, UR4, 0xb, URZ ;  /* 0x0000000b04057890 */ /* 0x000fc8000fffe0ff */
[----:B------:R-:W-:Y:S02]  /*1170*/  FMUL R21, R21, R4 ;  /* 0x0000000415157220 */ /* 0x000fe40000400000 */
[----:B------:R-:W-:Y:S02]  /*1180*/  I2FP.F32.U32 R23, UR5 ;  /* 0x0000000500177c45 */ /* 0x000fe40008201000 */
[----:B------:R-:W-:-:S04]  /*1190*/  FMUL.RZ R27, R21, 0.15915493667125701904 ;  /* 0x3e22f983151b7820 */ /* 0x000fc8000040c000 */
[----:B------:R-:W1:Y:S01]  /*11a0*/  MUFU.COS R21, R27 ;  /* 0x0000001b00157308 */ /* 0x000e620000000000 */
[----:B------:R-:W-:-:S04]  /*11b0*/  FMUL R23, R23, R4 ;  /* 0x0000000417177220 */ /* 0x000fc80000400000 */
[----:B------:R-:W-:Y:S01]  /*11c0*/  FMUL.RZ R25, R23, 0.15915493667125701904 ;  /* 0x3e22f98317197820 */ /* 0x000fe2000040c000 */
[-C--:B------:R-:W-:Y:S01]  /*11d0*/  FMUL R23, R8, R3.reuse ;  /* 0x0000000308177220 */ /* 0x080fe20000400000 */
[----:B------:R-:W-:Y:S02]  /*11e0*/  UIADD3 UR5, UPT, UPT, UR4, 0xc, URZ ;  /* 0x0000000c04057890 */ /* 0x000fe4000fffe0ff */
[----:B------:R-:W0:Y:S01]  /*11f0*/  MUFU.COS R8, R25 ;  /* 0x0000001900087308 */ /* 0x000e220000000000 */
[----:B------:R-:W-:Y:S01]  /*1200*/  FMUL R10, R10, R3 ;  /* 0x000000030a0a7220 */ /* 0x000fe20000400000 */
[----:B-1----:R-:W-:Y:S02]  /*1210*/  FFMA R21, R23, R21, R0 ;  /* 0x0000001517157223 */ /* 0x002fe40000000000 */
[----:B------:R-:W-:Y:S01]  /*1220*/  I2FP.F32.U32 R23, UR5 ;  /* 0x0000000500177c45 */ /* 0x000fe20008201000 */
[----:B------:R-:W-:-:S04]  /*1230*/  UIADD3 UR5, UPT, UPT, UR4, 0xd, URZ ;  /* 0x0000000d04057890 */ /* 0x000fc8000fffe0ff */
[----:B------:R-:W-:Y:S01]  /*1240*/  FMUL R23, R23, R4 ;  /* 0x0000000417177220 */ /* 0x000fe20000400000 */
[----:B0-----:R-:W-:-:S03]  /*1250*/  FFMA R8, R10, R8, R21 ;  /* 0x000000080a087223 */ /* 0x001fc60000000015 */
[----:B------:R-:W-:Y:S01]  /*1260*/  FMUL.RZ R27, R23, 0.15915493667125701904 ;  /* 0x3e22f983171b7820 */ /* 0x000fe2000040c000 */
[----:B------:R-:W-:Y:S01]  /*1270*/  I2FP.F32.U32 R21, UR5 ;  /* 0x0000000500157c45 */ /* 0x000fe20008201000 */
[----:B------:R-:W-:Y:S02]  /*1280*/  UIADD3 UR5, UPT, UPT, UR4, 0xe, URZ ;  /* 0x0000000e04057890 */ /* 0x000fe4000fffe0ff */
[----:B------:R-:W0:Y:S02]  /*1290*/  MUFU.COS R10, R27 ;  /* 0x0000001b000a7308 */ /* 0x000e240000000000 */
[----:B------:R-:W-:Y:S02]  /*12a0*/  FMUL R21, R21, R4 ;  /* 0x0000000415157220 */ /* 0x000fe40000400000 */
[----:B------:R-:W-:Y:S01]  /*12b0*/  I2FP.F32.U32 R23, UR5 ;  /* 0x0000000500177c45 */ /* 0x000fe20008201000 */
[----:B------:R-:W-:Y:S01]  /*12c0*/  UIADD3 UR5, UPT, UPT, UR4, 0xf, URZ ;  /* 0x0000000f04057890 */ /* 0x000fe2000fffe0ff */
[----:B------:R-:W-:Y:S01]  /*12d0*/  FMUL.RZ R0, R21, 0.15915493667125701904 ;  /* 0x3e22f98315007820 */ /* 0x000fe2000040c000 */
[----:B------:R-:W-:-:S02]  /*12e0*/  FMUL R21, R12, R3 ;  /* 0x000000030c157220 */ /* 0x000fc40000400000 */
[----:B------:R-:W-:Y:S02]  /*12f0*/  FMUL R23, R23, R4 ;  /* 0x0000000417177220 */ /* 0x000fe40000400000 */
[----:B------:R-:W-:Y:S01]  /*1300*/  I2FP.F32.U32 R25, UR5 ;  /* 0x0000000500197c45 */ /* 0x000fe20008201000 */
[----:B------:R-:W-:Y:S01]  /*1310*/  UIADD3 UR5, UPT, UPT, UR4, 0x10, URZ ;  /* 0x0000001004057890 */ /* 0x000fe2000fffe0ff */
[----:B------:R-:W1:Y:S01]  /*1320*/  MUFU.COS R0, R0 ;  /* 0x0000000000007308 */ /* 0x000e620000000000 */
[----:B0-----:R-:W-:Y:S01]  /*1330*/  FFMA R21, R21, R10, R8 ;  /* 0x0000000a15157223 */ /* 0x001fe20000000008 */
[----:B------:R-:W-:-:S03]  /*1340*/  FMUL.RZ R8, R23, 0.15915493667125701904 ;  /* 0x3e22f98317087820 */ /* 0x000fc6000040c000 */
[----:B------:R-:W-:Y:S01]  /*1350*/  I2FP.F32.U32 R23, UR5 ;  /* 0x0000000500177c45 */ /* 0x000fe20008201000 */
[----:B------:R-:W-:Y:S01]  /*1360*/  UIADD3 UR5, UPT, UPT, UR4, 0x11, URZ ;  /* 0x0000001104057890 */ /* 0x000fe2000fffe0ff */
[----:B------:R-:W-:Y:S01]  /*1370*/  FMUL R25, R25, R4 ;  /* 0x0000000419197220 */ /* 0x000fe20000400000 */
[----:B------:R-:W-:-:S03]  /*1380*/  FMUL R14, R14, R3 ;  /* 0x000000030e0e7220 */ /* 0x000fc60000400000 */
[----:B------:R-:W-:Y:S01]  /*1390*/  FMUL.RZ R12, R25, 0.15915493667125701904 ;  /* 0x3e22f983190c7820 */ /* 0x000fe2000040c000 */
[----:B------:R-:W-:Y:S01]  /*13a0*/  I2FP.F32.U32 R25, UR5 ;  /* 0x0000000500197c45 */ /* 0x000fe20008201000 */
[----:B------:R-:W-:Y:S01]  /*13b0*/  UIADD3 UR5, UPT, UPT, UR4, 0x12, URZ ;  /* 0x0000001204057890 */ /* 0x000fe2000fffe0ff */
[----:B------:R-:W0:Y:S01]  /*13c0*/  MUFU.COS R8, R8 ;  /* 0x0000000800087308 */ /* 0x000e220000000000 */
[----:B------:R-:W-:Y:S01]  /*13d0*/  FMUL R23, R23, R4 ;  /* 0x0000000417177220 */ /* 0x000fe20000400000 */
[----:B-1----:R-:W-:-:S03]  /*13e0*/  FFMA R21, R14, R0, R21 ;  /* 0x000000000e157223 */ /* 0x002fc60000000015 */
[----:B------:R-:W-:Y:S01]  /*13f0*/  FMUL.RZ R0, R23, 0.15915493667125701904 ;  /* 0x3e22f98317007820 */ /* 0x000fe2000040c000 */
[----:B------:R-:W-:Y:S01]  /*1400*/  I2FP.F32.U32 R23, UR5 ;  /* 0x0000000500177c45 */ /* 0x000fe20008201000 */
[----:B------:R-:W-:Y:S01]  /*1410*/  UIADD3 UR5, UPT, UPT, UR4, 0x13, URZ ;  /* 0x0000001304057890 */ /* 0x000fe2000fffe0ff */
[----:B------:R-:W-:Y:S01]  /*1420*/  FMUL R25, R25, R4 ;  /* 0x0000000419197220 */ /* 0x000fe20000400000 */
[----:B------:R-:W-:-:S03]  /*1430*/  FMUL R16, R16, R3 ;  /* 0x0000000310107220 */ /* 0x000fc60000400000 */
[----:B------:R-:W-:Y:S01]  /*1440*/  FMUL.RZ R10, R25, 0.15915493667125701904 ;  /* 0x3e22f983190a7820 */ /* 0x000fe2000040c000 */
[----:B------:R-:W-:Y:S01]  /*1450*/  I2FP.F32.U32 R25, UR5 ;  /* 0x0000000500197c45 */ /* 0x000fe20008201000 */
[----:B------:R-:W-:Y:S01]  /*1460*/  UIADD3 UR5, UPT, UPT, UR4, 0x14, URZ ;  /* 0x0000001404057890 */ /* 0x000fe2000fffe0ff */
[----:B------:R-:W-:Y:S01]  /*1470*/  FMUL R23, R23, R4 ;  /* 0x0000000417177220 */ /* 0x000fe20000400000 */
[----:B------:R-:W1:Y:S01]  /*1480*/  MUFU.COS R12, R12 ;  /* 0x0000000c000c7308 */ /* 0x000e620000000000 */
[----:B0-----:R-:W-:Y:S02]  /*1490*/  FFMA R21, R16, R8, R21 ;  /* 0x0000000810157223 */ /* 0x001fe40000000015 */
[----:B------:R-:W-:Y:S01]  /*14a0*/  FMUL.RZ R8, R23, 0.15915493667125701904 ;  /* 0x3e22f98317087820 */ /* 0x000fe2000040c000 */
[----:B------:R-:W-:Y:S01]  /*14b0*/  I2FP.F32.U32 R23, UR5 ;  /* 0x0000000500177c45 */ /* 0x000fe20008201000 */
[----:B------:R-:W-:Y:S01]  /*14c0*/  UIADD3 UR5, UPT, UPT, UR4, 0x15, URZ ;  /* 0x0000001504057890 */ /* 0x000fe2000fffe0ff */
[----:B------:R-:W-:-:S02]  /*14d0*/  FMUL R25, R25, R4 ;  /* 0x0000000419197220 */ /* 0x000fc40000400000 */
[----:B------:R-:W0:Y:S02]  /*14e0*/  MUFU.COS R0, R0 ;  /* 0x0000000000007308 */ /* 0x000e240000000000 */
[----:B------:R-:W-:Y:S01]  /*14f0*/  FMUL.RZ R14, R25, 0.15915493667125701904 ;  /* 0x3e22f983190e7820 */ /* 0x000fe2000040c000 */
[----:B------:R-:W-:Y:S01]  /*1500*/  I2FP.F32.U32 R25, UR5 ;  /* 0x0000000500197c45 */ /* 0x000fe20008201000 */
[----:B------:R-:W-:Y:S01]  /*1510*/  UIADD3 UR5, UPT, UPT, UR4, 0x16, URZ ;  /* 0x0000001604057890 */ /* 0x000fe2000fffe0ff */
[----:B------:R-:W-:-:S03]  /*1520*/  FMUL R23, R23, R4 ;  /* 0x0000000417177220 */ /* 0x000fc60000400000 */
[----:B------:R-:W5:Y:S01]  /*1530*/  MUFU.COS R10, R10 ;  /* 0x0000000a000a7308 */ /* 0x000f620000000000 */
[----:B------:R-:W-:Y:S01]  /*1540*/  FMUL.RZ R16, R23, 0.15915493667125701904 ;  /* 0x3e22f98317107820 */ /* 0x000fe2000040c000 */
[----:B------:R-:W-:Y:S01]  /*1550*/  I2FP.F32.U32 R23, UR5 ;  /* 0x0000000500177c45 */ /* 0x000fe20008201000 */
[----:B------:R-:W-:-:S05]  /*1560*/  UIADD3 UR5, UPT, UPT, UR4, 0x17, URZ ;  /* 0x0000001704057890 */ /* 0x000fca000fffe0ff */
[----:B------:R-:W5:Y:S01]  /*1570*/  MUFU.COS R8, R8 ;  /* 0x0000000800087308 */ /* 0x000f620000000000 */
[-C--:B------:R-:W-:Y:S01]  /*1580*/  FMUL R25, R25, R4.reuse ;  /* 0x0000000419197220 */ /* 0x080fe20000400000 */
[----:B------:R-:W-:Y:S01]  /*1590*/  FMUL R23, R23, R4 ;  /* 0x0000000417177220 */ /* 0x000fe20000400000 */
[----:B------:R-:W-:Y:S01]  /*15a0*/  IADD3 R6, P0, PT, R6, 0x70, RZ ;  /* 0x0000007006067810 */ /* 0x000fe20007f1e0ff */
[----:B---3--:R-:W-:-:S04]  /*15b0*/  FMUL R18, R18, R3 ;  /* 0x0000000312127220 */ /* 0x008fc80000400000 */
[----:B-1----:R-:W-:Y:S01]  /*15c0*/  FFMA R21, R18, R12, R21 ;  /* 0x0000000c12157223 */ /* 0x002fe20000000015 */
[----:B----4-:R-:W-:Y:S01]  /*15d0*/  FMUL R20, R20, R3 ;  /* 0x0000000314147220 */ /* 0x010fe20000400000 */
[----:B------:R1:W3:Y:S01]  /*15e0*/  MUFU.COS R12, R14 ;  /* 0x0000000e000c7308 */ /* 0x0002e20000000000 */
[----:B------:R-:W-:Y:S02]  /*15f0*/  FMUL.RZ R18, R25, 0.15915493667125701904 ;  /* 0x3e22f98319127820 */ /* 0x000fe4000040c000 */
[----:B0-----:R-:W-:Y:S01]  /*1600*/  FFMA R21, R20, R0, R21 ;  /* 0x0000000014157223 */ /* 0x001fe20000000015 */
[----:B------:R-:W-:Y:S01]  /*1610*/  I2FP.F32.U32 R25, UR5 ;  /* 0x0000000500197c45 */ /* 0x000fe20008201000 */
[----:B------:R-:W-:-:S03]  /*1620*/  UIADD3 UR5, UPT, UPT, UR4, 0x18, URZ ;  /* 0x0000001804057890 */ /* 0x000fc6000fffe0ff */
[----:B------:R-:W0:Y:S01]  /*1630*/  MUFU.COS R0, R16 ;  /* 0x0000001000007308 */ /* 0x000e220000000000 */
[----:B-----5:R-:W-:-:S04]  /*1640*/  FMUL R28, R28, R3 ;  /* 0x000000031c1c7220 */ /* 0x020fc80000400000 */
[----:B------:R-:W-:Y:S01]  /*1650*/  FFMA R21, R28, R10, R21 ;  /* 0x0000000a1c157223 */ /* 0x000fe20000000015 */
[----:B-1----:R-:W-:Y:S01]  /*1660*/  FMUL R14, R5, R3 ;  /* 0x00000003050e7220 */ /* 0x002fe20000400000 */
[----:B------:R-:W-:-:S03]  /*1670*/  FMUL.RZ R5, R23, 0.15915493667125701904 ;  /* 0x3e22f98317057820 */ /* 0x000fc6000040c000 */
[----:B------:R-:W-:Y:S01]  /*1680*/  FFMA R23, R14, R8, R21 ;  /* 0x000000080e177223 */ /* 0x000fe20000000015 */
[----:B------:R-:W-:Y:S01]  /*1690*/  I2FP.F32.U32 R21, UR5 ;  /* 0x0000000500157c45 */ /* 0x000fe20008201000 */
[----:B------:R-:W-:Y:S01]  /*16a0*/  UIADD3 UR5, UPT, UPT, UR4, 0x19, URZ ;  /* 0x0000001904057890 */ /* 0x000fe2000fffe0ff */
[----:B------:R-:W1:Y:S01]  /*16b0*/  MUFU.COS R10, R18 ;  /* 0x00000012000a7308 */ /* 0x000e620000000000 */
[----:B------:R-:W-:Y:S01]  /*16c0*/  FMUL R25, R25, R4 ;  /* 0x0000000419197220 */ /* 0x000fe20000400000 */
[----:B--2---:R-:W-:-:S03]  /*16d0*/  FMUL R8, R11, R3 ;  /* 0x000000030b087220 */ /* 0x004fc60000400000 */
[----:B------:R-:W-:Y:S01]  /*16e0*/  FMUL.RZ R25, R25, 0.15915493667125701904 ;  /* 0x3e22f98319197820 */ /* 0x000fe2000040c000 */
[----:B------:R-:W-:Y:S01]  /*16f0*/  I2FP.F32.U32 R11, UR5 ;  /* 0x00000005000b7c45 */ /* 0x000fe20008201000 */
[----:B------:R-:W-:Y:S01]  /*1700*/  FMUL R21, R21, R4 ;  /* 0x0000000415157220 */ /* 0x000fe20000400000 */
[----:B------:R-:W2:Y:S01]  /*1710*/  MUFU.COS R5, R5 ;  /* 0x0000000500057308 */ /* 0x000ea20000000000 */
[----:B------:R-:W-:Y:S01]  /*1720*/  UIADD3 UR5, UPT, UPT, UR4, 0x1a, URZ ;  /* 0x0000001a04057890 */ /* 0x000fe2000fffe0ff */
[----:B---3--:R-:W-:Y:S01]  /*1730*/  FFMA R23, R8, R12, R23 ;  /* 0x0000000c08177223 */ /* 0x008fe20000000017 */
[----:B------:R-:W-:Y:S01]  /*1740*/  FMUL R12, R9, R3 ;  /* 0x00000003090c7220 */ /* 0x000fe20000400000 */
[----:B------:R-:W-:-:S04]  /*1750*/  FMUL.RZ R21, R21, 0.15915493667125701904 ;  /* 0x3e22f98315157820 */ /* 0x000fc8000040c000 */
[----:B------:R-:W3:Y:S01]  /*1760*/  MUFU.COS R8, R25 ;  /* 0x0000001900087308 */ /* 0x000ee20000000000 */
[----:B0-----:R-:W-:Y:S01]  /*1770*/  FFMA R23, R12, R0, R23 ;  /* 0x000000000c177223 */ /* 0x001fe20000000017 */
[----:B------:R-:W-:Y:S01]  /*1780*/  I2FP.F32.U32 R9, UR5 ;  /* 0x0000000500097c45 */ /* 0x000fe20008201000 */
[----:B------:R-:W-:Y:S01]  /*1790*/  FMUL R12, R13, R3 ;  /* 0x000000030d0c7220 */ /* 0x000fe20000400000 */
[----:B------:R-:W-:Y:S01]  /*17a0*/  UIADD3 UR5, UPT, UPT, UR4, 0x1b, URZ ;  /* 0x0000001b04057890 */ /* 0x000fe2000fffe0ff */
[----:B------:R-:W-:-:S03]  /*17b0*/  FMUL R11, R11, R4 ;  /* 0x000000040b0b7220 */ /* 0x000fc60000400000 */
[----:B------:R-:W0:Y:S01]  /*17c0*/  MUFU.COS R0, R21 ;  /* 0x0000001500007308 */ /* 0x000e220000000000 */
[----:B-1----:R-:W-:Y:S01]  /*17d0*/  FFMA R12, R12, R10, R23 ;  /* 0x0000000a0c0c7223 */ /* 0x002fe20000000017 */
[----:B------:R-:W-:Y:S01]  /*17e0*/  FMUL.RZ R13, R11, 0.15915493667125701904 ;  /* 0x3e22f9830b0d7820 */ /* 0x000fe2000040c000 */
[-C--:B------:R-:W-:Y:S01]  /*17f0*/  FMUL R15, R15, R3.reuse ;  /* 0x000000030f0f7220 */ /* 0x080fe20000400000 */
[-C--:B------:R-:W-:Y:S01]  /*1800*/  FMUL R10, R9, R4.reuse ;  /* 0x00000004090a7220 */ /* 0x080fe20000400000 */
[----:B------:R-:W-:Y:S01]  /*1810*/  I2FP.F32.U32 R11, UR5 ;  /* 0x00000005000b7c45 */ /* 0x000fe20008201000 */
[----:B------:R-:W-:Y:S01]  /*1820*/  FMUL R26, R26, R3 ;  /* 0x000000031a1a7220 */ /* 0x000fe20000400000 */
[----:B--2---:R-:W-:Y:S01]  /*1830*/  FFMA R5, R15, R5, R12 ;  /* 0x000000050f057223 */ /* 0x004fe2000000000c */
[----:B------:R-:W-:Y:S01]  /*1840*/  FMUL.RZ R10, R10, 0.15915493667125701904 ;  /* 0x3e22f9830a0a7820 */ /* 0x000fe2000040c000 */
[----:B------:R-:W1:Y:S01]  /*1850*/  MUFU.COS R9, R13 ;  /* 0x0000000d00097308 */ /* 0x000e620000000000 */
[----:B------:R-:W-:Y:S01]  /*1860*/  FMUL R11, R11, R4 ;  /* 0x000000040b0b7220 */ /* 0x000fe20000400000 */
[----:B---3--:R-:W-:Y:S01]  /*1870*/  FFMA R8, R26, R8, R5 ;  /* 0x000000081a087223 */ /* 0x008fe20000000005 */
[----:B------:R-:W-:-:S02]  /*1880*/  FMUL R19, R19, R3 ;  /* 0x0000000313137220 */ /* 0x000fc40000400000 */
[----:B------:R-:W-:-:S03]  /*1890*/  FMUL.RZ R11, R11, 0.15915493667125701904 ;  /* 0x3e22f9830b0b7820 */ /* 0x000fc6000040c000 */
[----:B------:R-:W2:Y:S01]  /*18a0*/  MUFU.COS R10, R10 ;  /* 0x0000000a000a7308 */ /* 0x000ea20000000000 */
[----:B0-----:R-:W-:Y:S01]  /*18b0*/  FFMA R0, R19, R0, R8 ;  /* 0x0000000013007223 */ /* 0x001fe20000000008 */
[----:B------:R-:W-:Y:S01]  /*18c0*/  UIADD3 UR4, UPT, UPT, UR4, 0x1c, URZ ;  /* 0x0000001c04047890 */ /* 0x000fe2000fffe0ff */
[----:B------:R-:W-:-:S05]  /*18d0*/  FMUL R5, R24, R3 ;  /* 0x0000000318057220 */ /* 0x000fca0000400000 */
[----:B------:R-:W0:Y:S01]  /*18e0*/  MUFU.COS R8, R11 ;  /* 0x0000000b00087308 */ /* 0x000e220000000000 */
[----:B------:R-:W-:Y:S01]  /*18f0*/  UISETP.NE.AND UP0, UPT, UR4, 0x2000, UPT ;  /* 0x000020000400788c */ /* 0x000fe2000bf05270 */
[----:B-1----:R-:W-:Y:S01]  /*1900*/  FFMA R0, R5, R9, R0 ;  /* 0x0000000905007223 */ /* 0x002fe20000000000 */
[-C--:B------:R-:W-:Y:S01]  /*1910*/  FMUL R17, R17, R3.reuse ;  /* 0x0000000311117220 */ /* 0x080fe20000400000 */
[----:B------:R-:W-:Y:S01]  /*1920*/  FMUL R5, R22, R3 ;  /* 0x0000000316057220 */ /* 0x000fe20000400000 */
[----:B------:R-:W-:Y:S02]  /*1930*/  IADD3.X R9, PT, PT, RZ, R7, RZ, P0, !PT ;  /* 0x00000007ff097210 */ /* 0x000fe400007fe4ff */
[----:B--2---:R-:W-:-:S04]  /*1940*/  FFMA R0, R17, R10, R0 ;  /* 0x0000000a11007223 */ /* 0x004fc80000000000 */
[----:B0-----:R-:W-:Y:S01]  /*1950*/  FFMA R5, R5, R8, R0 ;  /* 0x0000000805057223 */ /* 0x001fe20000000000 */
[----:B------:R-:W-:Y:S06]  /*1960*/  BRA.U UP0, `(.L_x_38) ;  /* 0xfffffff1006c7547 */ /* 0x000fec000b83ffff */
[----:B------:R-:W0:Y:S01]  /*1970*/  LDC.64 R6, c[0x4][0x10] ;  /* 0x01000400ff067b82 */ /* 0x000e220000000a00 */
[----:B------:R-:W1:Y:S02]  /*1980*/  LDCU UR4, c[0x3][0x4] ;  /* 0x00c00080ff0477ac */ /* 0x000e640008000800 */
[----:B-1----:R-:W-:Y:S01]  /*1990*/  FADD R5, R5, UR4 ;  /* 0x0000000405057e21 */ /* 0x002fe20008000000 */
[----:B0-----:R-:W-:-:S05]  /*19a0*/  IMAD.WIDE.U32 R2, R2, 0x4, R6 ;  /* 0x0000000402027825 */ /* 0x001fca00078e0006 */
[----:B------:R-:W-:Y:S01]  /*19b0*/  STG.E desc[UR6][R2.64], R5 ;  /* 0x0000000502007986 */ /* 0x000fe2000c101906 */
[----:B------:R-:W-:Y:S05]  /*19c0*/  EXIT ;  /* 0x000000000000794d */ /* 0x000fea0003800000 */
        .weak           $__internal_2_$__cuda_sm20_rcp_rn_f32_slowpath
        .type           $__internal_2_$__cuda_sm20_rcp_rn_f32_slowpath,@function
        .size           $__internal_2_$__cuda_sm20_rcp_rn_f32_slowpath,($__internal_3_$__cuda_sm20_sqrt_rn_f32_slowpath - $__internal_2_$__cuda_sm20_rcp_rn_f32_slowpath)
$__internal_2_$__cuda_sm20_rcp_rn_f32_slowpath:
[----:B------:R-:W-:-:S04]  /*19d0*/  SHF.L.U32 R0, R5, 0x1, RZ ;  /* 0x0000000105007819 */ /* 0x000fc800000006ff */
[----:B------:R-:W-:Y:S02]  /*19e0*/  SHF.R.U32.HI R7, RZ, 0x18, R0 ;  /* 0x00000018ff077819 */ /* 0x000fe40000011600 */
[----:B------:R-:W-:Y:S02]  /*19f0*/  MOV R0, R5 ;  /* 0x0000000500007202 */ /* 0x000fe40000000f00 */
[----:B------:R-:W-:-:S13]  /*1a00*/  ISETP.NE.U32.AND P0, PT, R7, RZ, PT ;  /* 0x000000ff0700720c */ /* 0x000fda0003f05070 */
[----:B------:R-:W-:Y:S05]  /*1a10*/  @P0 BRA `(.L_x_39) ;  /* 0x00000000002c0947 */ /* 0x000fea0003800000 */
[----:B------:R-:W-:-:S04]  /*1a20*/  SHF.L.U32 R5, R0, 0x1, RZ ;  /* 0x0000000100057819 */ /* 0x000fc800000006ff */
[----:B------:R-:W-:-:S13]  /*1a30*/  ISETP.NE.AND P0, PT, R5, RZ, PT ;  /* 0x000000ff0500720c */ /* 0x000fda0003f05270 */
[----:B------:R2:W3:Y:S01]  /*1a40*/  @!P0 MUFU.RCP R5, R0 ;  /* 0x0000000000058308 */ /* 0x0004e20000001000 */
[----:B------:R-:W-:Y:S05]  /*1a50*/  @!P0 BRA `(.L_x_40) ;  /* 0x0000000000a48947 */ /* 0x000fea0003800000 */
[----:B------:R-:W-:-:S04]  /*1a60*/  FFMA R7, R0, 1.84467440737095516160e+19, RZ ;  /* 0x5f80000000077823 */ /* 0x000fc800000000ff */
[----:B--2---:R-:W3:Y:S02]  /*1a70*/  MUFU.RCP R0, R7 ;  /* 0x0000000700007308 */ /* 0x004ee40000001000 */
[----:B---3--:R-:W-:-:S04]  /*1a80*/  FFMA R5, R7, R0, -1 ;  /* 0xbf80000007057423 */ /* 0x008fc80000000000 */
[----:B------:R-:W-:-:S04]  /*1a90*/  FADD.FTZ R5, -R5, -RZ ;  /* 0x800000ff05057221 */ /* 0x000fc80000010100 */
[----:B------:R-:W-:-:S04]  /*1aa0*/  FFMA R0, R0, R5, R0 ;  /* 0x0000000500007223 */ /* 0x000fc80000000000 */
[----:B------:R-:W-:Y:S01]  /*1ab0*/  FFMA R5, R0, 1.84467440737095516160e+19, RZ ;  /* 0x5f80000000057823 */ /* 0x000fe200000000ff */
[----:B------:R-:W-:Y:S06]  /*1ac0*/  BRA `(.L_x_40) ;  /* 0x0000000000887947 */ /* 0x000fec0003800000 */
.L_x_39:
[----:B------:R-:W-:-:S04]  /*1ad0*/  IADD3 R5, PT, PT, R7, -0xfd, RZ ;  /* 0xffffff0307057810 */ /* 0x000fc80007ffe0ff */
[----:B------:R-:W-:-:S13]  /*1ae0*/  ISETP.GT.U32.AND P0, PT, R5, 0x1, PT ;  /* 0x000000010500780c */ /* 0x000fda0003f04070 */
[----:B------:R-:W-:Y:S05]  /*1af0*/  @P0 BRA `(.L_x_41) ;  /* 0x0000000000780947 */ /* 0x000fea0003800000 */
[----:B------:R-:W-:Y:S01]  /*1b00*/  LOP3.LUT R8, R0, 0x7fffff, RZ, 0xc0, !PT ;  /* 0x007fffff00087812 */ /* 0x000fe200078ec0ff */
[----:B------:R-:W-:Y:S01]  /*1b10*/  HFMA2 R12, -RZ, RZ, 0, 1.78813934326171875e-07 ;  /* 0x00000003ff0c7431 */ /* 0x000fe200000001ff */
[----:B------:R-:W-:Y:S02]  /*1b20*/  IADD3 R7, PT, PT, R7, -0xfc, RZ ;  /* 0xffffff0407077810 */ /* 0x000fe40007ffe0ff */
[----:B------:R-:W-:-:S04]  /*1b30*/  LOP3.LUT R8, R8, 0x3f800000, RZ, 0xfc, !PT ;  /* 0x3f80000008087812 */ /* 0x000fc800078efcff */
[----:B------:R-:W0:Y:S01]  /*1b40*/  MUFU.RCP R9, R8 ;  /* 0x0000000800097308 */ /* 0x000e220000001000 */
[----:B------:R-:W-:Y:S01]  /*1b50*/  SHF.L.U32 R13, R12, R5, RZ ;  /* 0x000000050c0d7219 */ /* 0x000fe200000006ff */
[----:B0-----:R-:W-:-:S04]  /*1b60*/  FFMA R10, R8, R9, -1 ;  /* 0xbf800000080a7423 */ /* 0x001fc80000000009 */
[----:B------:R-:W-:-:S04]  /*1b70*/  FADD.FTZ R10, -R10, -RZ ;  /* 0x800000ff0a0a7221 */ /* 0x000fc80000010100 */
[CCC-:B------:R-:W-:Y:S01]  /*1b80*/  FFMA.RM R11, R9.reuse, R10.reuse, R9.reuse ;  /* 0x0000000a090b7223 */ /* 0x1c0fe20000004009 */
[----:B------:R-:W-:-:S04]  /*1b90*/  FFMA.RP R10, R9, R10, R9 ;  /* 0x0000000a090a7223 */ /* 0x000fc80000008009 */
[C---:B------:R-:W-:Y:S02]  /*1ba0*/  LOP3.LUT R9, R11.reuse, 0x7fffff, RZ, 0xc0, !PT ;  /* 0x007fffff0b097812 */ /* 0x040fe400078ec0ff */
[----:B------:R-:W-:Y:S02]  /*1bb0*/  FSETP.NEU.FTZ.AND P0, PT, R11, R10, PT ;  /* 0x0000000a0b00720b */ /* 0x000fe40003f1d000 */
[----:B------:R-:W-:Y:S02]  /*1bc0*/  LOP3.LUT R10, R9, 0x800000, RZ, 0xfc, !PT ;  /* 0x00800000090a7812 */ /* 0x000fe400078efcff */
[----:B------:R-:W-:Y:S02]  /*1bd0*/  SEL R9, RZ, 0xffffffff, !P0 ;  /* 0xffffffffff097807 */ /* 0x000fe40004000000 */
[----:B------:R-:W-:Y:S02]  /*1be0*/  LOP3.LUT R8, R13, R10, RZ, 0xc0, !PT ;  /* 0x0000000a0d087212 */ /* 0x000fe400078ec0ff */
[----:B------:R-:W-:-:S02]  /*1bf0*/  IADD3 R9, PT, PT, -R9, RZ, RZ ;  /* 0x000000ff09097210 */ /* 0x000fc40007ffe1ff */
[-C--:B------:R-:W-:Y:S02]  /*1c00*/  SHF.R.U32.HI R8, RZ, R5.reuse, R8 ;  /* 0x00000005ff087219 */ /* 0x080fe40000011608 */
[----:B------:R-:W-:Y:S02]  /*1c10*/  LOP3.LUT P1, RZ, R9, R5, R10, 0xf8, !PT ;  /* 0x0000000509ff7212 */ /* 0x000fe4000782f80a */
[C---:B------:R-:W-:Y:S02]  /*1c20*/  LOP3.LUT P0, RZ, R8.reuse, 0x1, RZ, 0xc0, !PT ;  /* 0x0000000108ff7812 */ /* 0x040fe4000780c0ff */
[----:B------:R-:W-:-:S04]  /*1c30*/  LOP3.LUT P2, RZ, R8, 0x2, RZ, 0xc0, !PT ;  /* 0x0000000208ff7812 */ /* 0x000fc8000784c0ff */
[----:B------:R-:W-:Y:S02]  /*1c40*/  PLOP3.LUT P0, PT, P0, P1, P2, 0xe0, 0x0 ;  /* 0x000000000000781c */ /* 0x000fe40000703c20 */
[----:B------:R-:W-:Y:S02]  /*1c50*/  LOP3.LUT P1, RZ, R0, 0x7fffff, RZ, 0xc0, !PT ;  /* 0x007fffff00ff7812 */ /* 0x000fe4000782c0ff */
[----:B------:R-:W-:-:S04]  /*1c60*/  SEL R5, RZ, 0x1, !P0 ;  /* 0x00000001ff057807 */ /* 0x000fc80004000000 */
[----:B------:R-:W-:-:S04]  /*1c70*/  IADD3 R5, PT, PT, -R5, RZ, RZ ;  /* 0x000000ff05057210 */ /* 0x000fc80007ffe1ff */
[----:B------:R-:W-:Y:S02]  /*1c80*/  ISETP.GE.AND P0, PT, R5, RZ, PT ;  /* 0x000000ff0500720c */ /* 0x000fe40003f06270 */
[----:B------:R-:W-:-:S11]  /*1c90*/  SHF.R.U32.HI R5, RZ, R7, R10 ;  /* 0x00000007ff057219 */ /* 0x000fd6000001160a */
[----:B------:R-:W-:-:S04]  /*1ca0*/  @!P0 IADD3 R5, PT, PT, R5, 0x1, RZ ;  /* 0x0000000105058810 */ /* 0x000fc80007ffe0ff */
[----:B------:R-:W-:-:S04]  /*1cb0*/  @!P1 SHF.L.U32 R5, R5, 0x1, RZ ;  /* 0x0000000105059819 */ /* 0x000fc800000006ff */
[----:B------:R-:W-:Y:S01]  /*1cc0*/  LOP3.LUT R5, R5, 0x80000000, R0, 0xf8, !PT ;  /* 0x8000000005057812 */ /* 0x000fe200078ef800 */
[----:B------:R-:W-:Y:S06]  /*1cd0*/  BRA `(.L_x_40) ;  /* 0x0000000000047947 */ /* 0x000fec0003800000 */
.L_x_41:
[----:B------:R0:W1:Y:S02]  /*1ce0*/  MUFU.RCP R5, R0 ;  /* 0x0000000000057308 */ /* 0x0000640000001000 */
.L_x_40:
[----:B------:R-:W-:-:S04]  /*1cf0*/  MOV R7, 0x0 ;  /* 0x0000000000077802 */ /* 0x000fc80000000f00 */
[----:B0123--:R-:W-:Y:S05]  /*1d00*/  RET.REL.NODEC R6 `(_Z15idctKernelFloatv) ;  /* 0xffffffe006bc7950 */ /* 0x00ffea0003c3ffff */
        .weak           $__internal_3_$__cuda_sm20_sqrt_rn_f32_slowpath
        .type           $__internal_3_$__cuda_sm20_sqrt_rn_f32_slowpath,@function
        .size           $__internal_3_$__cuda_sm20_sqrt_rn_f32_slowpath,($__internal_4_$__cuda_sm3x_div_rn_noftz_f32_slowpath - $__internal_3_$__cuda_sm20_sqrt_rn_f32_slowpath)
$__internal_3_$__cuda_sm20_sqrt_rn_f32_slowpath:
        /* <DEDUP_REMOVED lines=19> */
.L_x_42:
[----:B------:R-:W-:Y:S01]  /*1e40*/  HFMA2 R7, -RZ, RZ, 0, 0 ;  /* 0x00000000ff077431 */ /* 0x000fe200000001ff */
[----:B------:R-:W-:Y:S02]  /*1e50*/  MOV R15, R6 ;  /* 0x00000006000f7202 */ /* 0x000fe40000000f00 */
[----:B------:R-:W-:-:S04]  /*1e60*/  MOV R6, R11 ;  /* 0x0000000b00067202 */ /* 0x000fc80000000f00 */
[----:B------:R-:W-:Y:S05]  /*1e70*/  RET.REL.NODEC R6 `(_Z15idctKernelFloatv) ;  /* 0xffffffe006607950 */ /* 0x000fea0003c3ffff */
        .weak           $__internal_4_$__cuda_sm3x_div_rn_noftz_f32_slowpath
        .type           $__internal_4_$__cuda_sm3x_div_rn_noftz_f32_slowpath,@function
        .size           $__internal_4_$__cuda_sm3x_div_rn_noftz_f32_slowpath,(.L_x_156 - $__internal_4_$__cuda_sm3x_div_rn_noftz_f32_slowpath)
$__internal_4_$__cuda_sm3x_div_rn_noftz_f32_slowpath:
        /* <DEDUP_REMOVED lines=34> */
.L_x_44:
[----:B------:R-:W-:Y:S01]  /*20a0*/  LEA R8, R12, 0xc0800000, 0x17 ;  /* 0xc08000000c087811 */ /* 0x000fe200078eb8ff */
[----:B------:R-:W-:Y:S03]  /*20b0*/  BSSY.RECONVERGENT B2, `(.L_x_49) ;  /* 0x0000036000027945 */ /* 0x000fe60003800200 */
[----:B------:R-:W-:Y:S02]  /*20c0*/  IADD3 R8, PT, PT, -R8, R3, RZ ;  /* 0x0000000308087210 */ /* 0x000fe40007ffe1ff */
[----:B------:R-:W-:Y:S02]  /*20d0*/  IADD3 R3, PT, PT, R10, -0x7f, RZ ;  /* 0xffffff810a037810 */ /* 0x000fe40007ffe0ff */
[----:B------:R0:W1:Y:S01]  /*20e0*/  MUFU.RCP R9, R8 ;  /* 0x0000000800097308 */ /* 0x0000620000001000 */
[----:B------:R-:W-:Y:S02]  /*20f0*/  FADD.FTZ R11, -R8, -RZ ;  /* 0x800000ff080b7221 */ /* 0x000fe40000010100 */
[C---:B------:R-:W-:Y:S01]  /*2100*/  IMAD R0, R3.reuse, -0x800000, R0 ;  /* 0xff80000003007824 */ /* 0x040fe200078e0200 */
[----:B0-----:R-:W-:-:S04]  /*2110*/  IADD3 R8, PT, PT, R3, 0x7f, -R12 ;  /* 0x0000007f03087810 */ /* 0x001fc80007ffe80c */
[----:B------:R-:W-:Y:S01]  /*2120*/  IADD3 R8, PT, PT, R8, R7, RZ ;  /* 0x0000000708087210 */ /* 0x000fe20007ffe0ff */
[----:B-1----:R-:W-:-:S04]  /*2130*/  FFMA R10, R9, R11, 1 ;  /* 0x3f800000090a7423 */ /* 0x002fc8000000000b */
[----:B------:R-:W-:-:S04]  /*2140*/  FFMA R14, R9, R10, R9 ;  /* 0x0000000a090e7223 */ /* 0x000fc80000000009 */
[----:B------:R-:W-:-:S04]  /*2150*/  FFMA R9, R0, R14, RZ ;  /* 0x0000000e00097223 */ /* 0x000fc800000000ff */
[----:B------:R-:W-:-:S04]  /*2160*/  FFMA R10, R11, R9, R0 ;  /* 0x000000090b0a7223 */ /* 0x000fc80000000000 */
[----:B------:R-:W-:-:S04]  /*2170*/  FFMA R9, R14, R10, R9 ;  /* 0x0000000a0e097223 */ /* 0x000fc80000000009 */
[----:B------:R-:W-:-:S04]  /*2180*/  FFMA R10, R11, R9, R0 ;  /* 0x000000090b0a7223 */ /* 0x000fc80000000000 */
        /* <DEDUP_REMOVED lines=15> */
[CCC-:B------:R-:W-:Y:S01]  /*2280*/  FFMA.RM R8, R14.reuse, R10.reuse, R9.reuse ;  /* 0x0000000a0e087223 */ /* 0x1c0fe20000004009 */
[C---:B------:R-:W-:Y:S02]  /*2290*/  ISETP.NE.AND P2, PT, R11.reuse, RZ, PT ;  /* 0x000000ff0b00720c */ /* 0x040fe40003f45270 */
[----:B------:R-:W-:Y:S02]  /*22a0*/  ISETP.NE.AND P1, PT, R11, RZ, PT ;  /* 0x000000ff0b00720c */ /* 0x000fe40003f25270 */
[----:B------:R-:W-:Y:S01]  /*22b0*/  LOP3.LUT R7, R3, 0x7fffff, RZ, 0xc0, !PT ;  /* 0x007fffff03077812 */ /* 0x000fe200078ec0ff */
[----:B------:R-:W-:Y:S01]  /*22c0*/  FFMA.RP R3, R14, R10, R9 ;  /* 0x0000000a0e037223 */ /* 0x000fe20000008009 */
[----:B------:R-:W-:Y:S02]  /*22d0*/  IADD3 R10, PT, PT, R11, 0x20, RZ ;  /* 0x000000200b0a7810 */ /* 0x000fe40007ffe0ff */
[----:B------:R-:W-:-:S02]  /*22e0*/  LOP3.LUT R7, R7, 0x800000, RZ, 0xfc, !PT ;  /* 0x0080000007077812 */ /* 0x000fc400078efcff */
[----:B------:R-:W-:Y:S02]  /*22f0*/  IADD3 R9, PT, PT, -R11, RZ, RZ ;  /* 0x000000ff0b097210 */ /* 0x000fe40007ffe1ff */
[----:B------:R-:W-:Y:S02]  /*2300*/  SHF.L.U32 R10, R7, R10, RZ ;  /* 0x0000000a070a7219 */ /* 0x000fe400000006ff */
[----:B------:R-:W-:Y:S02]  /*2310*/  FSETP.NEU.FTZ.AND P0, PT, R3, R8, PT ;  /* 0x000000080300720b */ /* 0x000fe40003f1d000 */
[----:B------:R-:W-:Y:S02]  /*2320*/  SEL R8, R9, RZ, P2 ;  /* 0x000000ff09087207 */ /* 0x000fe40001000000 */
[----:B------:R-:W-:Y:S02]  /*2330*/  ISETP.NE.AND P1, PT, R10, RZ, P1 ;  /* 0x000000ff0a00720c */ /* 0x000fe40000f25270 */
[----:B------:R-:W-:-:S02]  /*2340*/  SHF.R.U32.HI R8, RZ, R8, R7 ;  /* 0x00000008ff087219 */ /* 0x000fc40000011607 */
[----:B------:R-:W-:Y:S02]  /*2350*/  PLOP3.LUT P0, PT, P0, P1, PT, 0xf8, 0x8f ;  /* 0x00000000008f781c */ /* 0x000fe40000703f70 */
[----:B------:R-:W-:Y:S02]  /*2360*/  SHF.R.U32.HI R10, RZ, 0x1, R8 ;  /* 0x00000001ff0a7819 */ /* 0x000fe40000011608 */
[----:B------:R-:W-:-:S04]  /*2370*/  SEL R3, RZ, 0x1, !P0 ;  /* 0x00000001ff037807 */ /* 0x000fc80004000000 */
[----:B------:R-:W-:-:S04]  /*2380*/  LOP3.LUT R3, R3, 0x1, R10, 0xf8, !PT ;  /* 0x0000000103037812 */ /* 0x000fc800078ef80a */
[----:B------:R-:W-:-:S04]  /*2390*/  LOP3.LUT R3, R3, R8, RZ, 0xc0, !PT ;  /* 0x0000000803037212 */ /* 0x000fc800078ec0ff */
[----:B------:R-:W-:-:S04]  /*23a0*/  IADD3 R3, PT, PT, R10, R3, RZ ;  /* 0x000000030a037210 */ /* 0x000fc80007ffe0ff */
[----:B------:R-:W-:Y:S01]  /*23b0*/  LOP3.LUT R0, R3, R0, RZ, 0xfc, !PT ;  /* 0x0000000003007212 */ /* 0x000fe200078efcff */
[----:B------:R-:W-:Y:S06]  /*23c0*/  BRA `(.L_x_52) ;  /* 0x0000000000107947 */ /* 0x000fec0003800000 */
.L_x_51:
[----:B------:R-:W-:-:S04]  /*23d0*/  LOP3.LUT R0, R0, 0x80000000, RZ, 0xc0, !PT ;  /* 0x8000000000007812 */ /* 0x000fc800078ec0ff */
[----:B------:R-:W-:Y:S01]  /*23e0*/  LOP3.LUT R0, R0, 0x7f800000, RZ, 0xfc, !PT ;  /* 0x7f80000000007812 */ /* 0x000fe200078efcff */
[----:B------:R-:W-:Y:S06]  /*23f0*/  BRA `(.L_x_52) ;  /* 0x0000000000047947 */ /* 0x000fec0003800000 */
.L_x_50:
[----:B------:R-:W-:-:S07]  /*2400*/  LEA R0, R8, R0, 0x17 ;  /* 0x0000000008007211 */ /* 0x000fce00078eb8ff */
.L_x_52:
[----:B------:R-:W-:Y:S05]  /*2410*/  BSYNC.RECONVERGENT B2 ;  /* 0x0000000000027941 */ /* 0x000fea0003800200 */
.L_x_49:
[----:B------:R-:W-:Y:S05]  /*2420*/  BRA `(.L_x_53) ;  /* 0x0000000000207947 */ /* 0x000fea0003800000 */
.L_x_48:
[----:B------:R-:W-:-:S04]  /*2430*/  LOP3.LUT R0, R3, 0x80000000, R0, 0x48, !PT ;  /* 0x8000000003007812 */ /* 0x000fc800078e4800 */
[----:B------:R-:W-:Y:S01]  /*2440*/  LOP3.LUT R0, R0, 0x7f800000, RZ, 0xfc, !PT ;  /* 0x7f80000000007812 */ /* 0x000fe200078efcff */
[----:B------:R-:W-:Y:S06]  /*2450*/  BRA `(.L_x_53) ;  /* 0x0000000000147947 */ /* 0x000fec0003800000 */
.L_x_47:
[----:B------:R-:W-:Y:S01]  /*2460*/  LOP3.LUT R0, R3, 0x80000000, R0, 0x48, !PT ;  /* 0x8000000003007812 */ /* 0x000fe200078e4800 */
[----:B------:R-:W-:Y:S06]  /*2470*/  BRA `(.L_x_53) ;  /* 0x00000000000c7947 */ /* 0x000fec0003800000 */
.L_x_46:
[----:B------:R-:W0:Y:S01]  /*2480*/  MUFU.RSQ R0, -QNAN ;  /* 0xffc0000000007908 */ /* 0x000e220000001400 */
[----:B------:R-:W-:Y:S05]  /*2490*/  BRA `(.L_x_53) ;  /* 0x0000000000047947 */ /* 0x000fea0003800000 */
.L_x_45:
[----:B------:R-:W-:-:S07]  /*24a0*/  FADD.FTZ R0, R0, R3 ;  /* 0x0000000300007221 */ /* 0x000fce0000010000 */
.L_x_53:
[----:B------:R-:W-:Y:S05]  /*24b0*/  BSYNC.RECONVERGENT B1 ;  /* 0x0000000000017941 */ /* 0x000fea0003800200 */
.L_x_43:
[----:B------:R-:W-:-:S04]  /*24c0*/  HFMA2 R7, -RZ, RZ, 0, 0 ;  /* 0x00000000ff077431 */ /* 0x000fc800000001ff */
[----:B0-----:R-:W-:Y:S05]  /*24d0*/  RET.REL.NODEC R6 `(_Z15idctKernelFloatv) ;  /* 0xffffffd806c87950 */ /* 0x001fea0003c3ffff */
.L_x_54:
        /* <DEDUP_REMOVED lines=10> */
.L_x_156:


//--------------------- .text._Z11printKernelv    --------------------------
	.section	.text._Z11printKernelv,"ax",@progbits
	.align	128
        .global         _Z11printKernelv
        .type           _Z11printKernelv,@function
        .size           _Z11printKernelv,(.L_x_161 - _Z11printKernelv)
        .other          _Z11printKernelv,@"STO_CUDA_ENTRY STV_DEFAULT"
_Z11printKernelv:
.text._Z11printKernelv:
[----:B------:R-:W0:Y:S01]  /*0000*/  LDC R1, c[0x0][0x37c] ;  /* 0x0000df00ff017b82 */ /* 0x000e220000000800 */
[----:B------:R-:W-:Y:S01]  /*0010*/  MOV R2, 0x58 ;  /* 0x0000005800027802 */ /* 0x000fe20000000f00 */
[----:B------:R-:W1:Y:S01]  /*0020*/  LDCU UR4, c[0x0][0x2f8] ;  /* 0x00005f00ff0477ac */ /* 0x000e620008000800 */
[----:B0-----:R-:W-:Y:S01]  /*0030*/  VIADD R1, R1, 0xfffffff0 ;  /* 0xfffffff001017836 */ /* 0x001fe20000000000 */
[----:B------:R-:W-:-:S04]  /*0040*/  CS2R R6, SRZ ;  /* 0x0000000000067805 */ /* 0x000fc8000001ff00 */
[----:B------:R0:W2:Y:S01]  /*0050*/  LDC.64 R8, c[0x4][R2] ;  /* 0x0100000002087b82 */ /* 0x0000a20000000a00 */
[----:B------:R-:W3:Y:S01]  /*0060*/  LDCU.64 UR6, c[0x4][0x38] ;  /* 0x01000700ff0677ac */ /* 0x000ee20008000a00 */
[----:B------:R-:W4:Y:S01]  /*0070*/  LDCU UR5, c[0x0][0x2fc] ;  /* 0x00005f80ff0577ac */ /* 0x000f220008000800 */
[----:B------:R-:W0:Y:S01]  /*0080*/  LDCU.64 UR36, c[0x0][0x358] ;  /* 0x00006b00ff2477ac */ /* 0x000e220008000a00 */
[----:B-1----:R-:W-:Y:S01]  /*0090*/  IADD3 R23, P0, PT, R1, UR4, RZ ;  /* 0x0000000401177c10 */ /* 0x002fe2000ff1e0ff */
[----:B---3--:R-:W-:Y:S01]  /*00a0*/  IMAD.U32 R4, RZ, RZ, UR6 ;  /* 0x00000006ff047e24 */ /* 0x008fe2000f8e00ff */
[----:B------:R-:W-:-:S03]  /*00b0*/  MOV R5, UR7 ;  /* 0x0000000700057c02 */ /* 0x000fc60008000f00 */
[----:B0---4-:R-:W-:-:S08]  /*00c0*/  IMAD.X R19, RZ, RZ, UR5, P0 ;  /* 0x00000005ff137e24 */ /* 0x011fd000080e06ff */
[----:B------:R-:W-:-:S07]  /*00d0*/  LEPC R20, `(.L_x_55) ;  /* 0x000000001014794e */ /* 0x000fce0000000000 */
[----:B--2---:R-:W-:Y:S05]  /*00e0*/  CALL.ABS.NOINC R8 ;  /* 0x0000000008007343 */ /* 0x004fea0003c00000 */
.L_x_55:
[----:B------:R-:W0:Y:S01]  /*00f0*/  LDC.64 R8, c[0x4][RZ] ;  /* 0x01000000ff087b82 */ /* 0x000e220000000a00 */
[----:B------:R-:W1:Y:S01]  /*0100*/  LDCU UR4, c[0x3][0x4] ;  /* 0x00c00080ff0477ac */ /* 0x000e620008000800 */
[----:B0-----:R-:W1:Y:S06]  /*0110*/  LDG.E R0, desc[UR36][R8.64] ;  /* 0x0000002408007981 */ /* 0x001e6c000c1e1900 */
[----:B------:R0:W2:Y:S01]  /*0120*/  LDC.64 R12, c[0x4][R2] ;  /* 0x01000000020c7b82 */ /* 0x0000a20000000a00 */
[----:B------:R-:W-:Y:S01]  /*0130*/  IMAD.MOV.U32 R6, RZ, RZ, R23 ;  /* 0x000000ffff067224 */ /* 0x000fe200078e0017 */
[----:B------:R0:W-:Y:S01]  /*0140*/  STL [R1], RZ ;  /* 0x000000ff01007387 */ /* 0x0001e20000100800 */
[----:B------:R-:W-:-:S02]  /*0150*/  IMAD.MOV.U32 R7, RZ, RZ, R19 ;  /* 0x000000ffff077224 */ /* 0x000fc400078e0013 */
[----:B-1----:R-:W-:Y:S01]  /*0160*/  FADD R0, R0, UR4 ;  /* 0x0000000400007e21 */ /* 0x002fe20008000000 */
[----:B------:R-:W1:Y:S03]  /*0170*/  LDCU.64 UR4, c[0x4][0x40] ;  /* 0x01000800ff0477ac */ /* 0x000e660008000a00 */
[----:B------:R-:W3:Y:S02]  /*0180*/  F2F.F64.F32 R10, R0 ;  /* 0x00000000000a7310 */ /* 0x000ee40000201800 */
[----:B---3--:R0:W-:Y:S01]  /*0190*/  STL.64 [R1+0x8], R10 ;  /* 0x0000080a01007387 */ /* 0x0081e20000100a00 */
[----:B-1----:R-:W-:Y:S01]  /*01a0*/  IMAD.U32 R4, RZ, RZ, UR4 ;  /* 0x00000004ff047e24 */ /* 0x002fe2000f8e00ff */
[----:B--2---:R-:W-:-:S07]  /*01b0*/  MOV R5, UR5 ;  /* 0x0000000500057c02 */ /* 0x004fce0008000f00 */
[----:B------:R-:W-:-:S07]  /*01c0*/  LEPC R20, `(.L_x_56) ;  /* 0x000000001014794e */ /* 0x000fce0000000000 */
[----:B0-----:R-:W-:Y:S05]  /*01d0*/  CALL.ABS.NOINC R12 ;  /* 0x000000000c007343 */ /* 0x001fea0003c00000 */
.L_x_56:
[----:B------:R-:W0:Y:S01]  /*01e0*/  LDC.64 R6, c[0x4][RZ] ;  /* 0x01000000ff067b82 */ /* 0x000e220000000a00 */
[----:B------:R-:W1:Y:S01]  /*01f0*/  LDCU UR4, c[0x3][0x4] ;  /* 0x00c00080ff0477ac */ /* 0x000e620008000800 */
[----:B0-----:R0:W1:Y:S01]  /*0200*/  LDG.E R0, desc[UR36][R6.64+0x4] ;  /* 0x0000042406007981 */ /* 0x001062000c1e1900 */
[----:B------:R-:W-:-:S05]  /*0210*/  HFMA2 R10, -RZ, RZ, 0, 5.9604644775390625e-08 ;  /* 0x00000001ff0a7431 */ /* 0x000fca00000001ff */
[----:B------:R2:W3:Y:S01]  /*0220*/  LDC.64 R12, c[0x4][R2] ;  /* 0x01000000020c7b82 */ /* 0x0004e20000000a00 */
[----:B------:R2:W-:Y:S01]  /*0230*/  STL [R1], R10 ;  /* 0x0000000a01007387 */ /* 0x0005e20000100800 */
[----:B0-----:R-:W-:Y:S01]  /*0240*/  MOV R6, R23 ;  /* 0x0000001700067202 */ /* 0x001fe20000000f00 */
[----:B------:R-:W-:Y:S02]  /*0250*/  IMAD.MOV.U32 R7, RZ, RZ, R19 ;  /* 0x000000ffff077224 */ /* 0x000fe400078e0013 */
[----:B-1----:R-:W-:Y:S01]  /*0260*/  FADD R0, R0, UR4 ;  /* 0x0000000400007e21 */ /* 0x002fe20008000000 */
[----:B------:R-:W0:Y:S03]  /*0270*/  LDCU.64 UR4, c[0x4][0x40] ;  /* 0x01000800ff0477ac */ /* 0x000e260008000a00 */
[----:B------:R-:W1:Y:S02]  /*0280*/  F2F.F64.F32 R8, R0 ;  /* 0x0000000000087310 */ /* 0x000e640000201800 */
[----:B-1----:R2:W-:Y:S01]  /*0290*/  STL.64 [R1+0x8], R8 ;  /* 0x0000080801007387 */ /* 0x0025e20000100a00 */
[----:B0-----:R-:W-:-:S02]  /*02a0*/  IMAD.U32 R4, RZ, RZ, UR4 ;  /* 0x00000004ff047e24 */ /* 0x001fc4000f8e00ff */
[----:B---3--:R-:W-:-:S07]  /*02b0*/  IMAD.U32 R5, RZ, RZ, UR5 ;  /* 0x00000005ff057e24 */ /* 0x008fce000f8e00ff */
[----:B------:R-:W-:-:S07]  /*02c0*/  LEPC R20, `(.L_x_57) ;  /* 0x000000001014794e */ /* 0x000fce0000000000 */
[----:B--2---:R-:W-:Y:S05]  /*02d0*/  CALL.ABS.NOINC R12 ;  /* 0x000000000c007343 */ /* 0x004fea0003c00000 */
.L_x_57:
[----:B------:R-:W0:Y:S01]  /*02e0*/  LDC.64 R6, c[0x4][RZ] ;  /* 0x01000000ff067b82 */ /* 0x000e220000000a00 */
[----:B------:R-:W1:Y:S01]  /*02f0*/  LDCU UR4, c[0x3][0x4] ;  /* 0x00c00080ff0477ac */ /* 0x000e620008000800 */
[----:B0-----:R0:W1:Y:S01]  /*0300*/  LDG.E R0, desc[UR36][R6.64+0x8] ;  /* 0x0000082406007981 */ /* 0x001062000c1e1900 */
[----:B------:R-:W-:-:S05]  /*0310*/  IMAD.MOV.U32 R10, RZ, RZ, 0x2 ;  /* 0x00000002ff0a7424 */ /* 0x000fca00078e00ff */
[----:B------:R2:W3:Y:S01]  /*0320*/  LDC.64 R12, c[0x4][R2] ;  /* 0x01000000020c7b82 */ /* 0x0004e20000000a00 */
[----:B------:R2:W-:Y:S01]  /*0330*/  STL [R1], R10 ;  /* 0x0000000a01007387 */ /* 0x0005e20000100800 */
[----:B0-----:R-:W-:Y:S01]  /*0340*/  IMAD.MOV.U32 R6, RZ, RZ, R23 ;  /* 0x000000ffff067224 */ /* 0x001fe200078e0017 */
[----:B------:R-:W-:Y:S01]  /*0350*/  MOV R7, R19 ;  /* 0x0000001300077202 */ /* 0x000fe20000000f00 */
[----:B-1----:R-:W-:Y:S01]  /*0360*/  FADD R0, R0, UR4 ;  /* 0x0000000400007e21 */ /* 0x002fe20008000000 */
[----:B------:R-:W0:Y:S03]  /*0370*/  LDCU.64 UR4, c[0x4][0x40] ;  /* 0x01000800ff0477ac */ /* 0x000e260008000a00 */
[----:B------:R-:W1:Y:S02]  /*0380*/  F2F.F64.F32 R8, R0 ;  /* 0x0000000000087310 */ /* 0x000e640000201800 */
[----:B-1----:R2:W-:Y:S01]  /*0390*/  STL.64 [R1+0x8], R8 ;  /* 0x0000080801007387 */ /* 0x0025e20000100a00 */
[----:B0-----:R-:W-:Y:S01]  /*03a0*/  MOV R4, UR4 ;  /* 0x0000000400047c02 */ /* 0x001fe20008000f00 */
[----:B---3--:R-:W-:-:S07]  /*03b0*/  IMAD.U32 R5, RZ, RZ, UR5 ;  /* 0x00000005ff057e24 */ /* 0x008fce000f8e00ff */
[----:B------:R-:W-:-:S07]  /*03c0*/  LEPC R20, `(.L_x_58) ;  /* 0x000000001014794e */ /* 0x000fce0000000000 */
[----:B--2---:R-:W-:Y:S05]  /*03d0*/  CALL.ABS.NOINC R12 ;  /* 0x000000000c007343 */ /* 0x004fea0003c00000 */
.L_x_58:
[----:B------:R-:W0:Y:S01]  /*03e0*/  LDC.64 R8, c[0x4][0x10] ;  /* 0x01000400ff087b82 */ /* 0x000e220000000a00 */
[----:B------:R-:W1:Y:S01]  /*03f0*/  LDCU.64 UR4, c[0x4][0x48] ;  /* 0x01000900ff0477ac */ /* 0x000e620008000a00 */
[----:B0-----:R-:W2:Y:S06]  /*0400*/  LDG.E R8, desc[UR36][R8.64] ;  /* 0x0000002408087981 */ /* 0x001eac000c1e1900 */
[----:B------:R0:W3:Y:S01]  /*0410*/  LDC.64 R12, c[0x4][R2] ;  /* 0x01000000020c7b82 */ /* 0x0000e20000000a00 */
[----:B-1----:R-:W-:Y:S01]  /*0420*/  IMAD.U32 R4, RZ, RZ, UR4 ;  /* 0x00000004ff047e24 */ /* 0x002fe2000f8e00ff */
[----:B------:R-:W-:Y:S01]  /*0430*/  MOV R6, R23 ;  /* 0x0000001700067202 */ /* 0x000fe20000000f00 */
[----:B------:R0:W-:Y:S01]  /*0440*/  STL [R1], RZ ;  /* 0x000000ff01007387 */ /* 0x0001e20000100800 */
[----:B------:R-:W-:-:S02]  /*0450*/  IMAD.U32 R5, RZ, RZ, UR5 ;  /* 0x00000005ff057e24 */ /* 0x000fc4000f8e00ff */
[----:B------:R-:W-:Y:S01]  /*0460*/  IMAD.MOV.U32 R7, RZ, RZ, R19 ;  /* 0x000000ffff077224 */ /* 0x000fe200078e0013 */
[----:B--2---:R-:W1:Y:S02]  /*0470*/  F2F.F64.F32 R10, R8 ;  /* 0x00000008000a7310 */ /* 0x004e640000201800 */
[----:B-1-3--:R0:W-:Y:S04]  /*0480*/  STL.64 [R1+0x8], R10 ;  /* 0x0000080a01007387 */ /* 0x00a1e80000100a00 */
[----:B------:R-:W-:-:S07]  /*0490*/  LEPC R20, `(.L_x_59) ;  /* 0x000000001014794e */ /* 0x000fce0000000000 */
[----:B0-----:R-:W-:Y:S05]  /*04a0*/  CALL.ABS.NOINC R12 ;  /* 0x000000000c007343 */ /* 0x001fea0003c00000 */
.L_x_59:
[----:B------:R-:W0:Y:S01]  /*04b0*/  LDC.64 R10, c[0x4][0x10] ;  /* 0x01000400ff0a7b82 */ /* 0x000e220000000a00 */
[----:B------:R-:W-:Y:S01]  /*04c0*/  IMAD.MOV.U32 R12, RZ, RZ, 0x1 ;  /* 0x00000001ff0c7424 */ /* 0x000fe200078e00ff */
[----:B------:R-:W1:Y:S01]  /*04d0*/  LDCU.64 UR4, c[0x4][0x48] ;  /* 0x01000900ff0477ac */ /* 0x000e620008000a00 */
[----:B0-----:R-:W2:Y:S05]  /*04e0*/  LDG.E R0, desc[UR36][R10.64+0x4] ;  /* 0x000004240a007981 */ /* 0x001eaa000c1e1900 */
[----:B------:R0:W3:Y:S01]  /*04f0*/  LDC.64 R14, c[0x4][R2] ;  /* 0x01000000020e7b82 */ /* 0x0000e20000000a00 */
[----:B-1----:R-:W-:Y:S01]  /*0500*/  MOV R4, UR4 ;  /* 0x0000000400047c02 */ /* 0x002fe20008000f00 */
[----:B------:R-:W-:Y:S01]  /*0510*/  IMAD.U32 R5, RZ, RZ, UR5 ;  /* 0x00000005ff057e24 */ /* 0x000fe2000f8e00ff */
[----:B------:R0:W-:Y:S01]  /*0520*/  STL [R1], R12 ;  /* 0x0000000c01007387 */ /* 0x0001e20000100800 */
[----:B------:R-:W-:Y:S01]  /*0530*/  IMAD.MOV.U32 R6, RZ, RZ, R23 ;  /* 0x000000ffff067224 */ /* 0x000fe200078e0017 */
[----:B------:R-:W-:Y:S01]  /*0540*/  MOV R7, R19 ;  /* 0x0000001300077202 */ /* 0x000fe20000000f00 */
[----:B--2---:R-:W1:Y:S02]  /*0550*/  F2F.F64.F32 R8, R0 ;  /* 0x0000000000087310 */ /* 0x004e640000201800 */
[----:B-1-3--:R0:W-:Y:S04]  /*0560*/  STL.64 [R1+0x8], R8 ;  /* 0x0000080801007387 */ /* 0x00a1e80000100a00 */
[----:B------:R-:W-:-:S07]  /*0570*/  LEPC R20, `(.L_x_60) ;  /* 0x000000001014794e */ /* 0x000fce0000000000 */
[----:B0-----:R-:W-:Y:S05]  /*0580*/  CALL.ABS.NOINC R14 ;  /* 0x000000000e007343 */ /* 0x001fea0003c00000 */
.L_x_60:
[----:B------:R-:W0:Y:S01]  /*0590*/  LDC.64 R10, c[0x4][0x10] ;  /* 0x01000400ff0a7b82 */ /* 0x000e220000000a00 */
[----:B------:R-:W-:Y:S01]  /*05a0*/  IMAD.MOV.U32 R12, RZ, RZ, 0x2 ;  /* 0x00000002ff0c7424 */ /* 0x000fe200078e00ff */
[----:B------:R-:W1:Y:S01]  /*05b0*/  LDCU.64 UR4, c[0x4][0x48] ;  /* 0x01000900ff0477ac */ /* 0x000e620008000a00 */
[----:B0-----:R-:W2:Y:S05]  /*05c0*/  LDG.E R0, desc[UR36][R10.64+0x8] ;  /* 0x000008240a007981 */ /* 0x001eaa000c1e1900 */
[----:B------:R-:W0:Y:S01]  /*05d0*/  LDC.64 R2, c[0x4][R2] ;  /* 0x0100000002027b82 */ /* 0x000e220000000a00 */
[----:B-1----:R-:W-:Y:S01]  /*05e0*/  IMAD.U32 R4, RZ, RZ, UR4 ;  /* 0x00000004ff047e24 */ /* 0x002fe2000f8e00ff */
[----:B------:R-:W-:Y:S01]  /*05f0*/  MOV R5, UR5 ;  /* 0x0000000500057c02 */ /* 0x000fe20008000f00 */
[----:B------:R1:W-:Y:S01]  /*0600*/  STL [R1], R12 ;  /* 0x0000000c01007387 */ /* 0x0003e20000100800 */
[----:B------:R-:W-:-:S02]  /*0610*/  IMAD.MOV.U32 R6, RZ, RZ, R23 ;  /* 0x000000ffff067224 */ /* 0x000fc400078e0017 */
[----:B------:R-:W-:Y:S01]  /*0620*/  IMAD.MOV.U32 R7, RZ, RZ, R19 ;  /* 0x000000ffff077224 */ /* 0x000fe200078e0013 */
[----:B--2---:R-:W2:Y:S02]  /*0630*/  F2F.F64.F32 R8, R0 ;  /* 0x0000000000087310 */ /* 0x004ea40000201800 */
[----:B0-2---:R1:W-:Y:S04]  /*0640*/  STL.64 [R1+0x8], R8 ;  /* 0x0000080801007387 */ /* 0x0053e80000100a00 */
[----:B------:R-:W-:-:S07]  /*0650*/  LEPC R20, `(.L_x_61) ;  /* 0x000000001014794e */ /* 0x000fce0000000000 */
[----:B-1----:R-:W-:Y:S05]  /*0660*/  CALL.ABS.NOINC R2 ;  /* 0x0000000002007343 */ /* 0x002fea0003c00000 */
.L_x_61:
[----:B------:R-:W0:Y:S02]  /*0670*/  LDC R2, c[0x3][RZ] ;  /* 0x00c00000ff027b82 */ /* 0x000e240000000800 */
[C---:B0-----:R-:W-:Y:S01]  /*0680*/  VIADD R3, R2.reuse, 0xfffffffc ;  /* 0xfffffffc02037836 */ /* 0x041fe20000000000 */
[----:B------:R-:W-:-:S04]  /*0690*/  IADD3 R24, PT, PT, R2, -0x1, RZ ;  /* 0xffffffff02187810 */ /* 0x000fc80007ffe0ff */
[----:B------:R-:W-:-:S13]  /*06a0*/  ISETP.GT.U32.AND P0, PT, R24, R3, PT ;  /* 0x000000031800720c */ /* 0x000fda0003f04070 */
[----:B------:R-:W-:Y:S05]  /*06b0*/  @!P0 EXIT ;  /* 0x000000000000894d */ /* 0x000fea0003800000 */
[----:B------:R-:W-:Y:S02]  /*06c0*/  VIADD R0, R2, 0xfffffffe ;  /* 0xfffffffe02007836 */ /* 0x000fe40000000000 */
[----:B------:R-:W-:-:S03]  /*06d0*/  IMAD.MOV.U32 R22, RZ, RZ, R24 ;  /* 0x000000ffff167224 */ /* 0x000fc600078e0018 */
[----:B------:R-:W-:-:S04]  /*06e0*/  VIMNMX.U32 R3, PT, PT, R3, R0, PT ;  /* 0x0000000003037248 */ /* 0x000fc80003fe0000 */
[-C--:B------:R-:W-:Y:S02]  /*06f0*/  IADD3 R0, PT, PT, R0, -R3.reuse, RZ ;  /* 0x8000000300007210 */ /* 0x080fe40007ffe0ff */
[----:B------:R-:W-:Y:S02]  /*0700*/  LOP3.LUT R25, RZ, R3, RZ, 0x33, !PT ;  /* 0x00000003ff197212 */ /* 0x000fe400078e33ff */
[----:B------:R-:W-:-:S03]  /*0710*/  ISETP.GE.U32.AND P0, PT, R0, 0xf, PT ;  /* 0x0000000f0000780c */ /* 0x000fc60003f06070 */
[----:B------:R-:W-:-:S10]  /*0720*/  IMAD.IADD R25, R25, 0x1, R2 ;  /* 0x0000000119197824 */ /* 0x000fd400078e0202 */
[----:B------:R-:W-:Y:S05]  /*0730*/  @!P0 BRA `(.L_x_62) ;  /* 0x0000001000708947 */ /* 0x000fea0003800000 */
[----:B------:R-:W-:Y:S01]  /*0740*/  LOP3.LUT R18, R25, 0xfffffff0, RZ, 0xc0, !PT ;  /* 0xfffffff019127812 */ /* 0x000fe200078ec0ff */
[----:B------:R-:W-:Y:S01]  /*0750*/  BSSY.RECONVERGENT B6, `(.L_x_63) ;  /* 0x0000119000067945 */ /* 0x000fe20003800200 */
[----:B------:R-:W-:-:S03]  /*0760*/  IADD3 R22, PT, PT, R2, -0x8, RZ ;  /* 0xfffffff802167810 */ /* 0x000fc60007ffe0ff */
[----:B------:R-:W-:-:S07]  /*0770*/  IMAD.MOV R18, RZ, RZ, -R18 ;  /* 0x000000ffff127224 */ /* 0x000fce00078e0a12 */
.L_x_80:
[----:B------:R-:W0:Y:S01]  /*0780*/  LDC.64 R4, c[0x4][RZ] ;  /* 0x01000000ff047b82 */ /* 0x000e220000000a00 */
[----:B------:R-:W-:Y:S01]  /*0790*/  VIADD R0, R22, 0x7 ;  /* 0x0000000716007836 */ /* 0x000fe20000000000 */
[----:B------:R-:W1:Y:S03]  /*07a0*/  LDCU UR4, c[0x3][0x4] ;  /* 0x00c00080ff0477ac */ /* 0x000e660008000800 */
[----:B0-----:R-:W-:-:S06]  /*07b0*/  IMAD.WIDE.U32 R4, R0, 0x4, R4 ;  /* 0x0000000400047825 */ /* 0x001fcc00078e0004 */
[----:B------:R-:W1:Y:S01]  /*07c0*/  LDG.E R4, desc[UR36][R4.64] ;  /* 0x0000002404047981 */ /* 0x000e62000c1e1900 */
[----:B------:R-:W-:Y:S02]  /*07d0*/  MOV R17, 0x58 ;  /* 0x0000005800117802 */ /* 0x000fe40000000f00 */
[----:B------:R-:W-:Y:S01]  /*07e0*/  IADD3 R18, PT, PT, R18, 0x10, RZ ;  /* 0x0000001012127810 */ /* 0x000fe20007ffe0ff */
[----:B------:R0:W-:Y:S01]  /*07f0*/  STL [R1], R0 ;  /* 0x0000000001007387 */ /* 0x0001e20000100800 */
[----:B------:R0:W2:Y:S01]  /*0800*/  LDC.64 R2, c[0x4][R17] ;  /* 0x0100000011027b82 */ /* 0x0000a20000000a00 */
[----:B------:R-:W-:Y:S02]  /*0810*/  MOV R6, R23 ;  /* 0x0000001700067202 */ /* 0x000fe40000000f00 */
[----:B------:R-:W-:-:S04]  /*0820*/  ISETP.NE.AND P0, PT, R18, RZ, PT ;  /* 0x000000ff1200720c */ /* 0x000fc80003f05270 */
[----:B------:R-:W-:Y:S01]  /*0830*/  P2R R26, PR, RZ, 0x1 ;  /* 0x00000001ff1a7803 */ /* 0x000fe20000000000 */
[----:B-1----:R-:W-:Y:S01]  /*0840*/  FADD R7, R4, UR4 ;  /* 0x0000000404077e21 */ /* 0x002fe20008000000 */
[----:B------:R-:W1:Y:S03]  /*0850*/  LDCU.64 UR4, c[0x4][0x50] ;  /* 0x01000a00ff0477ac */ /* 0x000e660008000a00 */
[----:B------:R3:W4:Y:S02]  /*0860*/  F2F.F64.F32 R8, R7 ;  /* 0x0000000700087310 */ /* 0x0007240000201800 */
[----:B---3--:R-:W-:Y:S01]  /*0870*/  IMAD.MOV.U32 R7, RZ, RZ, R19 ;  /* 0x000000ffff077224 */ /* 0x008fe200078e0013 */
[----:B----4-:R0:W-:Y:S01]  /*0880*/  STL.64 [R1+0x8], R8 ;  /* 0x0000080801007387 */ /* 0x0101e20000100a00 */
[----:B-1----:R-:W-:Y:S02]  /*0890*/  IMAD.U32 R4, RZ, RZ, UR4 ;  /* 0x00000004ff047e24 */ /* 0x002fe4000f8e00ff */
[----:B--2---:R-:W-:-:S07]  /*08a0*/  IMAD.U32 R5, RZ, RZ, UR5 ;  /* 0x00000005ff057e24 */ /* 0x004fce000f8e00ff */
[----:B------:R-:W-:-:S07]  /*08b0*/  LEPC R20, `(.L_x_64) ;  /* 0x000000001014794e */ /* 0x000fce0000000000 */
[----:B0-----:R-:W-:Y:S05]  /*08c0*/  CALL.ABS.NOINC R2 ;  /* 0x0000000002007343 */ /* 0x001fea0003c00000 */
.L_x_64:
[----:B------:R-:W0:Y:S01]  /*08d0*/  LDC.64 R8, c[0x4][RZ] ;  /* 0x01000000ff087b82 */ /* 0x000e220000000a00 */
[----:B------:R-:W-:Y:S01]  /*08e0*/  VIADD R0, R22, 0x6 ;  /* 0x0000000616007836 */ /* 0x000fe20000000000 */
[----:B------:R-:W1:Y:S03]  /*08f0*/  LDCU UR4, c[0x3][0x4] ;  /* 0x00c00080ff0477ac */ /* 0x000e660008000800 */
[----:B0-----:R-:W-:-:S06]  /*0900*/  IMAD.WIDE.U32 R8, R0, 0x4, R8 ;  /* 0x0000000400087825 */ /* 0x001fcc00078e0008 */
[----:B------:R-:W1:Y:S01]  /*0910*/  LDG.E R8, desc[UR36][R8.64] ;  /* 0x0000002408087981 */ /* 0x000e62000c1e1900 */
[----:B------:R0:W2:Y:S01]  /*0920*/  LDC.64 R2, c[0x4][R17] ;  /* 0x0100000011027b82 */ /* 0x0000a20000000a00 */
[----:B------:R-:W-:Y:S01]  /*0930*/  IMAD.MOV.U32 R6, RZ, RZ, R23 ;  /* 0x000000ffff067224 */ /* 0x000fe200078e0017 */
[----:B------:R-:W-:Y:S01]  /*0940*/  MOV R7, R19 ;  /* 0x0000001300077202 */ /* 0x000fe20000000f00 */
[----:B------:R0:W-:Y:S01]  /*0950*/  STL [R1], R0 ;  /* 0x0000000001007387 */ /* 0x0001e20000100800 */
[----:B-1----:R-:W-:Y:S01]  /*0960*/  FADD R10, R8, UR4 ;  /* 0x00000004080a7e21 */ /* 0x002fe20008000000 */
[----:B------:R-:W1:Y:S05]  /*0970*/  LDCU.64 UR4, c[0x4][0x50] ;  /* 0x01000a00ff0477ac */ /* 0x000e6a0008000a00 */
[----:B------:R-:W3:Y:S01]  /*0980*/  F2F.F64.F32 R10, R10 ;  /* 0x0000000a000a7310 */ /* 0x000ee20000201800 */
[----:B-1----:R-:W-:Y:S01]  /*0990*/  MOV R4, UR4 ;  /* 0x0000000400047c02 */ /* 0x002fe20008000f00 */
[----:B------:R-:W-:Y:S01]  /*09a0*/  IMAD.U32 R5, RZ, RZ, UR5 ;  /* 0x00000005ff057e24 */ /* 0x000fe2000f8e00ff */
[----:B--23--:R0:W-:Y:S06]  /*09b0*/  STL.64 [R1+0x8], R10 ;  /* 0x0000080a01007387 */ /* 0x00c1ec0000100a00 */
[----:B------:R-:W-:-:S07]  /*09c0*/  LEPC R20, `(.L_x_65) ;  /* 0x000000001014794e */ /* 0x000fce0000000000 */
[----:B0-----:R-:W-:Y:S05]  /*09d0*/  CALL.ABS.NOINC R2 ;  /* 0x0000000002007343 */ /* 0x001fea0003c00000 */
.L_x_65:
        /* <DEDUP_REMOVED lines=12> */
[----:B-1----:R-:W-:Y:S01]  /*0aa0*/  IMAD.U32 R4, RZ, RZ, UR4 ;  /* 0x00000004ff047e24 */ /* 0x002fe2000f8e00ff */
[----:B------:R-:W-:Y:S01]  /*0ab0*/  MOV R5, UR5 ;  /* 0x0000000500057c02 */ /* 0x000fe20008000f00 */
[----:B--23--:R0:W-:Y:S06]  /*0ac0*/  STL.64 [R1+0x8], R10 ;  /* 0x0000080a01007387 */ /* 0x00c1ec0000100a00 */
[----:B------:R-:W-:-:S07]  /*0ad0*/  LEPC R20, `(.L_x_66) ;  /* 0x000000001014794e */ /* 0x000fce0000000000 */
[----:B0-----:R-:W-:Y:S05]  /*0ae0*/  CALL.ABS.NOINC R2 ;  /* 0x0000000002007343 */ /* 0x001fea0003c00000 */
.L_x_66:
[----:B------:R-:W0:Y:S01]  /*0af0*/  LDC.64 R8, c[0x4][RZ] ;  /* 0x01000000ff087b82 */ /* 0x000e220000000a00 */
[----:B------:R-:W-:Y:S01]  /*0b00*/  VIADD R0, R22, 0x4 ;  /* 0x0000000416007836 */ /* 0x000fe20000000000 */
[----:B------:R-:W1:Y:S03]  /*0b10*/  LDCU UR4, c[0x3][0x4] ;  /* 0x00c00080ff0477ac */ /* 0x000e660008000800 */
[----:B0-----:R-:W-:-:S06]  /*0b20*/  IMAD.WIDE.U32 R8, R0, 0x4, R8 ;  /* 0x0000000400087825 */ /* 0x001fcc00078e0008 */
[----:B------:R-:W1:Y:S01]  /*0b30*/  LDG.E R8, desc[UR36][R8.64] ;  /* 0x0000002408087981 */ /* 0x000e62000c1e1900 */
[----:B------:R0:W2:Y:S01]  /*0b40*/  LDC.64 R2, c[0x4][R17] ;  /* 0x0100000011027b82 */ /* 0x0000a20000000a00 */
[----:B------:R-:W-:Y:S01]  /*0b50*/  MOV R6, R23 ;  /* 0x0000001700067202 */ /* 0x000fe20000000f00 */
[----:B------:R-:W-:Y:S01]  /*0b60*/  IMAD.MOV.U32 R7, RZ, RZ, R19 ;  /* 0x000000ffff077224 */ /* 0x000fe200078e0013 */
        /* <DEDUP_REMOVED lines=9> */
.L_x_67:
[----:B------:R-:W0:Y:S01]  /*0c00*/  LDC.64 R8, c[0x4][RZ] ;  /* 0x01000000ff087b82 */ /* 0x000e220000000a00 */
[----:B------:R-:W-:Y:S01]  /*0c10*/  IADD3 R0, PT, PT, R22, 0x3, RZ ;  /* 0x0000000316007810 */ /* 0x000fe20007ffe0ff */
[----:B------:R-:W1:Y:S04]  /*0c20*/  LDCU UR4, c[0x3][0x4] ;  /* 0x00c00080ff0477ac */ /* 0x000e680008000800 */
        /* <DEDUP_REMOVED lines=14> */
.L_x_68:
        /* <DEDUP_REMOVED lines=17> */
.L_x_69:
        /* <DEDUP_REMOVED lines=17> */
.L_x_70:
[----:B------:R-:W0:Y:S01]  /*0f30*/  LDC.64 R6, c[0x4][RZ] ;  /* 0x01000000ff067b82 */ /* 0x000e220000000a00 */
[----:B------:R-:W1:Y:S01]  /*0f40*/  LDCU UR4, c[0x3][0x4] ;  /* 0x00c00080ff0477ac */ /* 0x000e620008000800 */
[----:B0-----:R-:W-:-:S05]  /*0f50*/  IMAD.WIDE.U32 R6, R22, 0x4, R6 ;  /* 0x0000000416067825 */ /* 0x001fca00078e0006 */
[----:B------:R0:W1:Y:S01]  /*0f60*/  LDG.E R0, desc[UR36][R6.64] ;  /* 0x0000002406007981 */ /* 0x000062000c1e1900 */
[----:B------:R2:W3:Y:S01]  /*0f70*/  LDC.64 R2, c[0x4][R17] ;  /* 0x0100000011027b82 */ /* 0x0004e20000000a00 */
[----:B------:R-:W-:Y:S02]  /*0f80*/  VIADD R16, R22, 0xfffffff8 ;  /* 0xfffffff816107836 */ /* 0x000fe40000000000 */
[----:B------:R2:W-:Y:S01]  /*0f90*/  STL [R1], R22 ;  /* 0x0000001601007387 */ /* 0x0005e20000100800 */
[----:B0-----:R-:W-:Y:S01]  /*0fa0*/  MOV R6, R23 ;  /* 0x0000001700067202 */ /* 0x001fe20000000f00 */
[----:B------:R-:W-:Y:S02]  /*0fb0*/  IMAD.MOV.U32 R7, RZ, RZ, R19 ;  /* 0x000000ffff077224 */ /* 0x000fe400078e0013 */
[----:B-1----:R-:W-:Y:S01]  /*0fc0*/  FADD R0, R0, UR4 ;  /* 0x0000000400007e21 */ /* 0x002fe20008000000 */
[----:B------:R-:W0:Y:S03]  /*0fd0*/  LDCU.64 UR4, c[0x4][0x50] ;  /* 0x01000a00ff0477ac */ /* 0x000e260008000a00 */
[----:B------:R-:W1:Y:S02]  /*0fe0*/  F2F.F64.F32 R8, R0 ;  /* 0x0000000000087310 */ /* 0x000e640000201800 */
[----:B-1----:R2:W-:Y:S01]  /*0ff0*/  STL.64 [R1+0x8], R8 ;  /* 0x0000080801007387 */ /* 0x0025e20000100a00 */
[----:B0-----:R-:W-:Y:S01]  /*1000*/  IMAD.U32 R4, RZ, RZ, UR4 ;  /* 0x00000004ff047e24 */ /* 0x001fe2000f8e00ff */
[----:B---3--:R-:W-:-:S07]  /*1010*/  MOV R5, UR5 ;  /* 0x0000000500057c02 */ /* 0x008fce0008000f00 */
[----:B------:R-:W-:-:S07]  /*1020*/  LEPC R20, `(.L_x_71) ;  /* 0x000000001014794e */ /* 0x000fce0000000000 */
[----:B--2---:R-:W-:Y:S05]  /*1030*/  CALL.ABS.NOINC R2 ;  /* 0x0000000002007343 */ /* 0x004fea0003c00000 */
.L_x_71:
[----:B------:R-:W0:Y:S01]  /*1040*/  LDC.64 R8, c[0x4][RZ] ;  /* 0x01000000ff087b82 */ /* 0x000e220000000a00 */
[----:B------:R-:W-:Y:S01]  /*1050*/  IADD3 R0, PT, PT, R22, -0x1, RZ ;  /* 0xffffffff16007810 */ /* 0x000fe20007ffe0ff */
        /* <DEDUP_REMOVED lines=15> */
.L_x_72:
        /* <DEDUP_REMOVED lines=17> */
.L_x_73:
        /* <DEDUP_REMOVED lines=17> */
.L_x_74:
        /* <DEDUP_REMOVED lines=17> */
.L_x_75:
        /* <DEDUP_REMOVED lines=17> */
.L_x_76:
        /* <DEDUP_REMOVED lines=17> */
.L_x_77:
        /* <DEDUP_REMOVED lines=17> */
.L_x_78:
[----:B------:R-:W0:Y:S01]  /*17b0*/  LDC.64 R8, c[0x4][RZ] ;  /* 0x01000000ff087b82 */ /* 0x000e220000000a00 */
[----:B------:R-:W1:Y:S01]  /*17c0*/  LDCU UR4, c[0x3][0x4] ;  /* 0x00c00080ff0477ac */ /* 0x000e620008000800 */
[----:B0-----:R-:W-:-:S05]  /*17d0*/  IMAD.WIDE.U32 R8, R16, 0x4, R8 ;  /* 0x0000000410087825 */ /* 0x001fca00078e0008 */
[----:B------:R-:W1:Y:S01]  /*17e0*/  LDG.E R0, desc[UR36][R8.64] ;  /* 0x0000002408007981 */ /* 0x000e62000c1e1900 */
[----:B------:R0:W2:Y:S01]  /*17f0*/  LDC.64 R2, c[0x4][R17] ;  /* 0x0100000011027b82 */ /* 0x0000a20000000a00 */
[----:B------:R-:W-:Y:S01]  /*1800*/  IMAD.MOV.U32 R6, RZ, RZ, R23 ;  /* 0x000000ffff067224 */ /* 0x000fe200078e0017 */
[----:B------:R-:W-:Y:S01]  /*1810*/  MOV R7, R19 ;  /* 0x0000001300077202 */ /* 0x000fe20000000f00 */
[----:B------:R0:W-:Y:S01]  /*1820*/  STL [R1], R16 ;  /* 0x0000001001007387 */ /* 0x0001e20000100800 */
        /* <DEDUP_REMOVED lines=8> */
.L_x_79:
[----:B------:R-:W-:Y:S01]  /*18b0*/  ISETP.NE.AND P6, PT, R26, RZ, PT ;  /* 0x000000ff1a00720c */ /* 0x000fe20003fc5270 */
[----:B------:R-:W-:-:S12]  /*18c0*/  VIADD R22, R22, 0xfffffff0 ;  /* 0xfffffff016167836 */ /* 0x000fd80000000000 */
[----:B------:R-:W-:Y:S05]  /*18d0*/  @P6 BRA `(.L_x_80) ;  /* 0xffffffec00a86947 */ /* 0x000fea000383ffff */
[----:B------:R-:W-:Y:S05]  /*18e0*/  BSYNC.RECONVERGENT B6 ;  /* 0x0000000000067941 */ /* 0x000fea0003800200 */
.L_x_63:
[----:B------:R-:W-:-:S07]  /*18f0*/  IADD3 R22, PT, PT, R22, 0x7, RZ ;  /* 0x0000000716167810 */ /* 0x000fce0007ffe0ff */
.L_x_62:
[----:B------:R-:W-:-:S13]  /*1900*/  LOP3.LUT P0, R0, R25, 0xf, RZ, 0xc0, !PT ;  /* 0x0000000f19007812 */ /* 0x000fda000780c0ff */
[----:B------:R-:W-:Y:S05]  /*1910*/  @!P0 BRA `(.L_x_81) ;  /* 0x0000000c00c88947 */ /* 0x000fea0003800000 */
[----:B------:R-:W-:Y:S02]  /*1920*/  ISETP.GE.U32.AND P0, PT, R0, 0x8, PT ;  /* 0x000000080000780c */ /* 0x000fe40003f06070 */
[----:B------:R-:W-:-:S11]  /*1930*/  LOP3.LUT R17, R25, 0x7, RZ, 0xc0, !PT ;  /* 0x0000000719117812 */ /* 0x000fd600078ec0ff */
[----:B------:R-:W-:Y:S05]  /*1940*/  @!P0 BRA `(.L_x_82) ;  /* 0x0000000800248947 */ /* 0x000fea0003800000 */
[----:B------:R-:W0:Y:S01]  /*1950*/  LDC.64 R6, c[0x4][RZ] ;  /* 0x01000000ff067b82 */ /* 0x000e220000000a00 */
[----:B------:R-:W1:Y:S01]  /*1960*/  LDCU UR4, c[0x3][0x4] ;  /* 0x00c00080ff0477ac */ /* 0x000e620008000800 */
[----:B0-----:R-:W-:-:S05]  /*1970*/  IMAD.WIDE.U32 R6, R22, 0x4, R6 ;  /* 0x0000000416067825 */ /* 0x001fca00078e0006 */
[----:B------:R0:W1:Y:S01]  /*1980*/  LDG.E R0, desc[UR36][R6.64] ;  /* 0x0000002406007981 */ /* 0x000062000c1e1900 */
[----:B------:R-:W-:-:S03]  /*1990*/  MOV R16, 0x58 ;  /* 0x0000005800107802 */ /* 0x000fc60000000f00 */
[----:B------:R2:W-:Y:S01]  /*19a0*/  STL [R1], R22 ;  /* 0x0000001601007387 */ /* 0x0005e20000100800 */
[----:B------:R2:W3:Y:S01]  /*19b0*/  LDC.64 R2, c[0x4][R16] ;  /* 0x0100000010027b82 */ /* 0x0004e20000000a00 */
[----:B0-----:R-:W-:Y:S01]  /*19c0*/  IMAD.MOV.U32 R6, RZ, RZ, R23 ;  /* 0x000000ffff067224 */ /* 0x001fe200078e0017 */
[----:B------:R-:W-:Y:S01]  /*19d0*/  MOV R7, R19 ;  /* 0x0000001300077202 */ /* 0x000fe20000000f00 */
        /* <DEDUP_REMOVED lines=8> */
.L_x_83:
        /* <DEDUP_REMOVED lines=17> */
.L_x_84:
        /* <DEDUP_REMOVED lines=17> */
.L_x_85:
        /* <DEDUP_REMOVED lines=17> */
.L_x_86:
        /* <DEDUP_REMOVED lines=17> */
.L_x_87:
        /* <DEDUP_REMOVED lines=17> */
.L_x_88:
        /* <DEDUP_REMOVED lines=17> */
.L_x_89:
        /* <DEDUP_REMOVED lines=17> */
.L_x_90:
[----:B------:R-:W-:-:S07]  /*21d0*/  IADD3 R22, PT, PT, R22, -0x8, RZ ;  /* 0xfffffff816167810 */ /* 0x000fce0007ffe0ff */
.L_x_82:
[----:B------:R-:W-:Y:S01]  /*21e0*/  ISETP.NE.AND P0, PT, R17, RZ, PT ;  /* 0x000000ff1100720c */ /* 0x000fe20003f05270 */
[----:B------:R-:W-:-:S12]  /*21f0*/  BSSY.RECONVERGENT B6, `(.L_x_81) ;  /* 0x0000064000067945 */ /* 0x000fd80003800200 */
        /* <DEDUP_REMOVED lines=21> */
.L_x_93:
[----:B------:R-:W0:Y:S01]  /*2350*/  LDC.64 R12, c[0x4][RZ] ;  /* 0x01000000ff0c7b82 */ /* 0x000e220000000a00 */
[----:B------:R-:W-:Y:S01]  /*2360*/  VIADD R10, R22, 0xffffffff ;  /* 0xffffffff160a7836 */ /* 0x000fe20000000000 */
[----:B------:R-:W1:Y:S03]  /*2370*/  LDCU UR4, c[0x3][0x4] ;  /* 0x00c00080ff0477ac */ /* 0x000e660008000800 */
[----:B0-----:R-:W-:-:S05]  /*2380*/  IMAD.WIDE.U32 R12, R10, 0x4, R12 ;  /* 0x000000040a0c7825 */ /* 0x001fca00078e000c */
[----:B------:R-:W1:Y:S01]  /*2390*/  LDG.E R0, desc[UR36][R12.64] ;  /* 0x000000240c007981 */ /* 0x000e62000c1e1900 */
[----:B------:R0:W2:Y:S01]  /*23a0*/  LDC.64 R2, c[0x4][R16] ;  /* 0x0100000010027b82 */ /* 0x0000a20000000a00 */
[----:B------:R-:W-:Y:S01]  /*23b0*/  MOV R6, R23 ;  /* 0x0000001700067202 */ /* 0x000fe20000000f00 */
[----:B------:R-:W-:Y:S01]  /*23c0*/  IMAD.MOV.U32 R7, RZ, RZ, R19 ;  /* 0x000000ffff077224 */ /* 0x000fe200078e0013 */
[----:B------:R0:W-:Y:S01]  /*23d0*/  STL [R1], R10 ;  /* 0x0000000a01007387 */ /* 0x0001e20000100800 */
[----:B-1----:R-:W-:Y:S01]  /*23e0*/  FADD R0, R0, UR4 ;  /* 0x0000000400007e21 */ /* 0x002fe20008000000 */
[----:B------:R-:W1:Y:S03]  /*23f0*/  LDCU.64 UR4, c[0x4][0x50] ;  /* 0x01000a00ff0477ac */ /* 0x000e660008000a00 */
[----:B------:R-:W3:Y:S02]  /*2400*/  F2F.F64.F32 R8, R0 ;  /* 0x0000000000087310 */ /* 0x000ee40000201800 */
[----:B---3--:R0:W-:Y:S01]  /*2410*/  STL.64 [R1+0x8], R8 ;  /* 0x0000080801007387 */ /* 0x0081e20000100a00 */
[----:B-1----:R-:W-:Y:S01]  /*2420*/  MOV R4, UR4 ;  /* 0x0000000400047c02 */ /* 0x002fe20008000f00 */
[----:B--2---:R-:W-:-:S07]  /*2430*/  IMAD.U32 R5, RZ, RZ, UR5 ;  /* 0x00000005ff057e24 */ /* 0x004fce000f8e00ff */
[----:B------:R-:W-:-:S07]  /*2440*/  LEPC R20, `(.L_x_94) ;  /* 0x000000001014794e */ /* 0x000fce0000000000 */
[----:B0-----:R-:W-:Y:S05]  /*2450*/  CALL.ABS.NOINC R2 ;  /* 0x0000000002007343 */ /* 0x001fea0003c00000 */
.L_x_94:
[----:B------:R-:W0:Y:S01]  /*2460*/  LDC.64 R12, c[0x4][RZ] ;  /* 0x01000000ff0c7b82 */ /* 0x000e220000000a00 */
[----:B------:R-:W-:Y:S01]  /*2470*/  IADD3 R10, PT, PT, R22, -0x2, RZ ;  /* 0xfffffffe160a7810 */ /* 0x000fe20007ffe0ff */
[----:B------:R-:W1:Y:S04]  /*2480*/  LDCU UR4, c[0x3][0x4] ;  /* 0x00c00080ff0477ac */ /* 0x000e680008000800 */
        /* <DEDUP_REMOVED lines=14> */
.L_x_95:
        /* <DEDUP_REMOVED lines=17> */
.L_x_96:
[----:B------:R-:W-:-:S07]  /*2680*/  IADD3 R22, PT, PT, R22, -0x4, RZ ;  /* 0xfffffffc16167810 */ /* 0x000fce0007ffe0ff */
.L_x_92:
[----:B------:R-:W-:-:S13]  /*2690*/  ISETP.NE.AND P0, PT, R17, RZ, PT ;  /* 0x000000ff1100720c */ /* 0x000fda0003f05270 */
[----:B------:R-:W-:Y:S05]  /*26a0*/  @!P0 BRA `(.L_x_91) ;  /* 0x0000000000608947 */ /* 0x000fea0003800000 */
[----:B------:R-:W-:-:S07]  /*26b0*/  IMAD.MOV R17, RZ, RZ, -R17 ;  /* 0x000000ffff117224 */ /* 0x000fce00078e0a11 */
.L_x_98:
[----:B------:R-:W0:Y:S01]  /*26c0*/  LDC.64 R4, c[0x4][RZ] ;  /* 0x01000000ff047b82 */ /* 0x000e220000000a00 */
[----:B------:R-:W1:Y:S01]  /*26d0*/  LDCU UR4, c[0x3][0x4] ;  /* 0x00c00080ff0477ac */ /* 0x000e620008000800 */
[----:B0-----:R-:W-:-:S05]  /*26e0*/  IMAD.WIDE.U32 R4, R22, 0x4, R4 ;  /* 0x0000000416047825 */ /* 0x001fca00078e0004 */
[----:B------:R-:W1:Y:S01]  /*26f0*/  LDG.E R0, desc[UR36][R4.64] ;  /* 0x0000002404007981 */ /* 0x000e62000c1e1900 */
[----:B------:R-:W-:Y:S01]  /*2700*/  MOV R2, 0x58 ;  /* 0x0000005800027802 */ /* 0x000fe20000000f00 */
[----:B------:R-:W-:Y:S01]  /*2710*/  IMAD.MOV.U32 R6, RZ, RZ, R23 ;  /* 0x000000ffff067224 */ /* 0x000fe200078e0017 */
[----:B------:R-:W-:Y:S01]  /*2720*/  IADD3 R17, PT, PT, R17, 0x1, RZ ;  /* 0x0000000111117810 */ /* 0x000fe20007ffe0ff */
[----:B------:R0:W-:Y:S01]  /*2730*/  STL [R1], R22 ;  /* 0x0000001601007387 */ /* 0x0001e20000100800 */
[----:B------:R-:W-:Y:S02]  /*2740*/  MOV R7, R19 ;  /* 0x0000001300077202 */ /* 0x000fe40000000f00 */
[----:B------:R-:W2:Y:S01]  /*2750*/  LDC.64 R2, c[0x4][R2] ;  /* 0x0100000002027b82 */ /* 0x000ea20000000a00 */
[----:B------:R-:W-:Y:S01]  /*2760*/  ISETP.NE.AND P0, PT, R17, RZ, PT ;  /* 0x000000ff1100720c */ /* 0x000fe20003f05270 */
[----:B-1----:R-:W-:Y:S01]  /*2770*/  FADD R0, R0, UR4 ;  /* 0x0000000400007e21 */ /* 0x002fe20008000000 */
[----:B------:R-:W1:Y:S03]  /*2780*/  LDCU.64 UR4, c[0x4][0x50] ;  /* 0x01000a00ff0477ac */ /* 0x000e660008000a00 */
[----:B------:R3:W4:Y:S02]  /*2790*/  F2F.F64.F32 R8, R0 ;  /* 0x0000000000087310 */ /* 0x0007240000201800 */
[----:B---3--:R-:W-:Y:S01]  /*27a0*/  P2R R0, PR, RZ, 0x1 ;  /* 0x00000001ff007803 */ /* 0x008fe20000000000 */
[----:B----4-:R0:W-:Y:S01]  /*27b0*/  STL.64 [R1+0x8], R8 ;  /* 0x0000080801007387 */ /* 0x0101e20000100a00 */
[----:B-1----:R-:W-:Y:S01]  /*27c0*/  IMAD.U32 R4, RZ, RZ, UR4 ;  /* 0x00000004ff047e24 */ /* 0x002fe2000f8e00ff */
[----:B--2---:R-:W-:-:S07]  /*27d0*/  MOV R5, UR5 ;  /* 0x0000000500057c02 */ /* 0x004fce0008000f00 */
[----:B------:R-:W-:-:S07]  /*27e0*/  LEPC R20, `(.L_x_97) ;  /* 0x000000001014794e */ /* 0x000fce0000000000 */
[----:B0-----:R-:W-:Y:S05]  /*27f0*/  CALL.ABS.NOINC R2 ;  /* 0x0000000002007343 */ /* 0x001fea0003c00000 */
.L_x_97:
[----:B------:R-:W-:Y:S01]  /*2800*/  ISETP.NE.AND P6, PT, R17, RZ, PT ;  /* 0x000000ff1100720c */ /* 0x000fe20003fc5270 */
[----:B------:R-:W-:-:S12]  /*2810*/  VIADD R22, R22, 0xffffffff ;  /* 0xffffffff16167836 */ /* 0x000fd80000000000 */
[----:B------:R-:W-:Y:S05]  /*2820*/  @P6 BRA `(.L_x_98) ;  /* 0xfffffffc00a46947 */ /* 0x000fea000383ffff */
.L_x_91:
[----:B------:R-:W-:Y:S05]  /*2830*/  BSYNC.RECONVERGENT B6 ;  /* 0x0000000000067941 */ /* 0x000fea0003800200 */
.L_x_81:
[----:B------:R-:W0:Y:S02]  /*2840*/  LDC R2, c[0x3][RZ] ;  /* 0x00c00000ff027b82 */ /* 0x000e240000000800 */
[----:B0-----:R-:W-:-:S04]  /*2850*/  IADD3 R3, PT, PT, R2, -0x4, RZ ;  /* 0xfffffffc02037810 */ /* 0x001fc80007ffe0ff */
[----:B------:R-:W-:-:S05]  /*2860*/  VIADDMNMX.U32 R0, R2, 0xfffffffe, R3, !PT ;  /* 0xfffffffe02007846 */ /* 0x000fca0007800003 */
[----:B------:R-:W-:-:S05]  /*2870*/  IMAD.IADD R0, R0, 0x1, -R3 ;  /* 0x0000000100007824 */ /* 0x000fca00078e0a03 */
[----:B------:R-:W-:-:S13]  /*2880*/  ISETP.GE.U32.AND P0, PT, R0, 0xf, PT ;  /* 0x0000000f0000780c */ /* 0x000fda0003f06070 */
[----:B------:R-:W-:Y:S05]  /*2890*/  @!P0 BRA `(.L_x_99) ;  /* 0x0000000c00f08947 */ /* 0x000fea0003800000 */
[----:B------:R-:W-:Y:S01]  /*28a0*/  LOP3.LUT R18, R25, 0xfffffff0, RZ, 0xc0, !PT ;  /* 0xfffffff019127812 */ /* 0x000fe200078ec0ff */
[----:B------:R-:W-:Y:S01]  /*28b0*/  BSSY.RECONVERGENT B6, `(.L_x_100) ;  /* 0x00000f9000067945 */ /* 0x000fe20003800200 */
[----:B------:R-:W-:-:S03]  /*28c0*/  IADD3 R24, PT, PT, R2, -0x8, RZ ;  /* 0xfffffff802187810 */ /* 0x000fc60007ffe0ff */
[----:B------:R-:W-:-:S07]  /*28d0*/  IMAD.MOV R18, RZ, RZ, -R18 ;  /* 0x000000ffff127224 */ /* 0x000fce00078e0a12 */
.L_x_117:
[----:B------:R-:W0:Y:S01]  /*28e0*/  LDC.64 R6, c[0x4][0x10] ;  /* 0x01000400ff067b82 */ /* 0x000e220000000a00 */
[----:B------:R-:W-:Y:S01]  /*28f0*/  IADD3 R0, PT, PT, R24, 0x7, RZ ;  /* 0x0000000718007810 */ /* 0x000fe20007ffe0ff */
[----:B------:R-:W1:Y:S04]  /*2900*/  LDCU.64 UR4, c[0x4][0x48] ;  /* 0x01000900ff0477ac */ /* 0x000e680008000a00 */
[----:B0-----:R-:W-:-:S06]  /*2910*/  IMAD.WIDE.U32 R6, R0, 0x4, R6 ;  /* 0x0000000400067825 */ /* 0x001fcc00078e0006 */
[----:B------:R0:W2:Y:S01]  /*2920*/  LDG.E R7, desc[UR36][R6.64] ;  /* 0x0000002406077981 */ /* 0x0000a2000c1e1900 */
[----:B------:R-:W-:Y:S01]  /*2930*/  MOV R17, 0x58 ;  /* 0x0000005800117802 */ /* 0x000fe20000000f00 */
[----:B------:R-:W-:Y:S01]  /*2940*/  VIADD R18, R18, 0x10 ;  /* 0x0000001012127836 */ /* 0x000fe20000000000 */
[----:B-1----:R-:W-:Y:S01]  /*2950*/  MOV R4, UR4 ;  /* 0x0000000400047c02 */ /* 0x002fe20008000f00 */
[----:B------:R1:W-:Y:S01]  /*2960*/  STL [R1], R0 ;  /* 0x0000000001007387 */ /* 0x0003e20000100800 */
[----:B------:R1:W3:Y:S01]  /*2970*/  LDC.64 R2, c[0x4][R17] ;  /* 0x0100000011027b82 */ /* 0x0002e20000000a00 */
[----:B------:R-:W-:Y:S01]  /*2980*/  IMAD.U32 R5, RZ, RZ, UR5 ;  /* 0x00000005ff057e24 */ /* 0x000fe2000f8e00ff */
[----:B------:R-:W-:Y:S02]  /*2990*/  ISETP.NE.AND P0, PT, R18, RZ, PT ;  /* 0x000000ff1200720c */ /* 0x000fe40003f05270 */
[----:B0-----:R-:W-:Y:S02]  /*29a0*/  MOV R6, R23 ;  /* 0x0000001700067202 */ /* 0x001fe40000000f00 */
[----:B------:R-:W-:Y:S01]  /*29b0*/  P2R R22, PR, RZ, 0x1 ;  /* 0x00000001ff167803 */ /* 0x000fe20000000000 */
[----:B--2---:R0:W2:Y:S02]  /*29c0*/  F2F.F64.F32 R8, R7 ;  /* 0x0000000700087310 */ /* 0x0040a40000201800 */
[----:B0-----:R-:W-:Y:S01]  /*29d0*/  IMAD.MOV.U32 R7, RZ, RZ, R19 ;  /* 0x000000ffff077224 */ /* 0x001fe200078e0013 */
[----:B--23--:R1:W-:Y:S06]  /*29e0*/  STL.64 [R1+0x8], R8 ;  /* 0x0000080801007387 */ /* 0x00c3ec0000100a00 */
[----:B------:R-:W-:-:S07]  /*29f0*/  LEPC R20, `(.L_x_101) ;  /* 0x000000001014794e */ /* 0x000fce0000000000 */
[----:B-1----:R-:W-:Y:S05]  /*2a00*/  CALL.ABS.NOINC R2 ;  /* 0x0000000002007343 */ /* 0x002fea0003c00000 */
.L_x_101:
[----:B------:R-:W0:Y:S01]  /*2a10*/  LDC.64 R8, c[0x4][0x10] ;  /* 0x01000400ff087b82 */ /* 0x000e220000000a00 */
[----:B------:R-:W-:Y:S01]  /*2a20*/  IADD3 R0, PT, PT, R24, 0x6, RZ ;  /* 0x0000000618007810 */ /* 0x000fe20007ffe0ff */
[----:B------:R-:W1:Y:S04]  /*2a30*/  LDCU.64 UR4, c[0x4][0x48] ;  /* 0x01000900ff0477ac */ /* 0x000e680008000a00 */
[----:B0-----:R-:W-:-:S06]  /*2a40*/  IMAD.WIDE.U32 R8, R0, 0x4, R8 ;  /* 0x0000000400087825 */ /* 0x001fcc00078e0008 */
[----:B------:R-:W2:Y:S01]  /*2a50*/  LDG.E R8, desc[UR36][R8.64] ;  /* 0x0000002408087981 */ /* 0x000ea2000c1e1900 */
[----:B------:R0:W3:Y:S01]  /*2a60*/  LDC.64 R2, c[0x4][R17] ;  /* 0x0100000011027b82 */ /* 0x0000e20000000a00 */
[----:B-1----:R-:W-:Y:S01]  /*2a70*/  IMAD.U32 R4, RZ, RZ, UR4 ;  /* 0x00000004ff047e24 */ /* 0x002fe2000f8e00ff */
[----:B------:R-:W-:Y:S01]  /*2a80*/  MOV R5, UR5 ;  /* 0x0000000500057c02 */ /* 0x000fe20008000f00 */
[----:B------:R0:W-:Y:S01]  /*2a90*/  STL [R1], R0 ;  /* 0x0000000001007387 */ /* 0x0001e20000100800 */
[----:B------:R-:W-:Y:S01]  /*2aa0*/  IMAD.MOV.U32 R6, RZ, RZ, R23 ;  /* 0x000000ffff067224 */ /* 0x000fe200078e0017 */
[----:B------:R-:W-:Y:S01]  /*2ab0*/  MOV R7, R19 ;  /* 0x0000001300077202 */ /* 0x000fe20000000f00 */
[----:B--2---:R-:W1:Y:S02]  /*2ac0*/  F2F.F64.F32 R10, R8 ;  /* 0x00000008000a7310 */ /* 0x004e640000201800 */
[----:B-1-3--:R0:W-:Y:S04]  /*2ad0*/  STL.64 [R1+0x8], R10 ;  /* 0x0000080a01007387 */ /* 0x00a1e80000100a00 */
[----:B------:R-:W-:-:S07]  /*2ae0*/  LEPC R20, `(.L_x_102) ;  /* 0x000000001014794e */ /* 0x000fce0000000000 */
[----:B0-----:R-:W-:Y:S05]  /*2af0*/  CALL.ABS.NOINC R2 ;  /* 0x0000000002007343 */ /* 0x001fea0003c00000 */
.L_x_102:
[----:B------:R-:W0:Y:S01]  /*2b00*/  LDC.64 R8, c[0x4][0x10] ;  /* 0x01000400ff087b82 */ /* 0x000e220000000a00 */
[----:B------:R-:W-:Y:S01]  /*2b10*/  VIADD R0, R24, 0x5 ;  /* 0x0000000518007836 */ /* 0x000fe20000000000 */
[----:B------:R-:W1:Y:S03]  /*2b20*/  LDCU.64 UR4, c[0x4][0x48] ;  /* 0x01000900ff0477ac */ /* 0x000e660008000a00 */
[----:B0-----:R-:W-:-:S06]  /*2b30*/  IMAD.WIDE.U32 R8, R0, 0x4, R8 ;  /* 0x0000000400087825 */ /* 0x001fcc00078e0008 */
[----:B------:R-:W2:Y:S01]  /*2b40*/  LDG.E R8, desc[UR36][R8.64] ;  /* 0x0000002408087981 */ /* 0x000ea2000c1e1900 */
[----:B------:R0:W3:Y:S01]  /*2b50*/  LDC.64 R2, c[0x4][R17] ;  /* 0x0100000011027b82 */ /* 0x0000e20000000a00 */
[----:B-1----:R-:W-:Y:S01]  /*2b60*/  MOV R4, UR4 ;  /* 0x0000000400047c02 */ /* 0x002fe20008000f00 */
[----:B------:R-:W-:Y:S01]  /*2b70*/  IMAD.U32 R5, RZ, RZ, UR5 ;  /* 0x00000005ff057e24 */ /* 0x000fe2000f8e00ff */
[----:B------:R0:W-:Y:S01]  /*2b80*/  STL [R1], R0 ;  /* 0x0000000001007387 */ /* 0x0001e20000100800 */
[----:B------:R-:W-:Y:S01]  /*2b90*/  MOV R6, R23 ;  /* 0x0000001700067202 */ /* 0x000fe20000000f00 */
[----:B------:R-:W-:Y:S01]  /*2ba0*/  IMAD.MOV.U32 R7, RZ, RZ, R19 ;  /* 0x000000ffff077224 */ /* 0x000fe200078e0013 */
[----:B--2---:R-:W1:Y:S02]  /*2bb0*/  F2F.F64.F32 R10, R8 ;  /* 0x00000008000a7310 */ /* 0x004e640000201800 */
[----:B-1-3--:R0:W-:Y:S04]  /*2bc0*/  STL.64 [R1+0x8], R10 ;  /* 0x0000080a01007387 */ /* 0x00a1e80000100a00 */
[----:B------:R-:W-:-:S07]  /*2bd0*/  LEPC R20, `(.L_x_103) ;  /* 0x000000001014794e */ /* 0x000fce0000000000 */
[----:B0-----:R-:W-:Y:S05]  /*2be0*/  CALL.ABS.NOINC R2 ;  /* 0x0000000002007343 */ /* 0x001fea0003c00000 */
.L_x_103:
        /* <DEDUP_REMOVED lines=15> */
.L_x_104:
        /* <DEDUP_REMOVED lines=15> */
.L_x_105:
        /* <DEDUP_REMOVED lines=15> */
.L_x_106:
        /* <DEDUP_REMOVED lines=15> */
.L_x_107:
[----:B------:R-:W0:Y:S01]  /*2fb0*/  LDC.64 R8, c[0x4][0x10] ;  /* 0x01000400ff087b82 */ /* 0x000e220000000a00 */
[----:B------:R-:W1:Y:S01]  /*2fc0*/  LDCU.64 UR4, c[0x4][0x48] ;  /* 0x01000900ff0477ac */ /* 0x000e620008000a00 */
[----:B0-----:R-:W-:-:S06]  /*2fd0*/  IMAD.WIDE.U32 R8, R24, 0x4, R8 ;  /* 0x0000000418087825 */ /* 0x001fcc00078e0008 */
[----:B------:R-:W2:Y:S01]  /*2fe0*/  LDG.E R8, desc[UR36][R8.64] ;  /* 0x0000002408087981 */ /* 0x000ea2000c1e1900 */
[----:B------:R0:W3:Y:S01]  /*2ff0*/  LDC.64 R2, c[0x4][R17] ;  /* 0x0100000011027b82 */ /* 0x0000e20000000a00 */
[----:B-1----:R-:W-:Y:S01]  /*3000*/  MOV R4, UR4 ;  /* 0x0000000400047c02 */ /* 0x002fe20008000f00 */
[----:B------:R-:W-:Y:S01]  /*3010*/  IMAD.U32 R5, RZ, RZ, UR5 ;  /* 0x00000005ff057e24 */ /* 0x000fe2000f8e00ff */
[----:B------:R0:W-:Y:S01]  /*3020*/  STL [R1], R24 ;  /* 0x0000001801007387 */ /* 0x0001e20000100800 */
[----:B------:R-:W-:Y:S01]  /*3030*/  IADD3 R16, PT, PT, R24, -0x8, RZ ;  /* 0xfffffff818107810 */ /* 0x000fe20007ffe0ff */
[----:B------:R-:W-:Y:S01]  /*3040*/  IMAD.MOV.U32 R6, RZ, RZ, R23 ;  /* 0x000000ffff067224 */ /* 0x000fe200078e0017 */
[----:B------:R-:W-:Y:S01]  /*3050*/  MOV R7, R19 ;  /* 0x0000001300077202 */ /* 0x000fe20000000f00 */
[----:B--2---:R-:W1:Y:S02]  /*3060*/  F2F.F64.F32 R10, R8 ;  /* 0x00000008000a7310 */ /* 0x004e640000201800 */
[----:B-1-3--:R0:W-:Y:S04]  /*3070*/  STL.64 [R1+0x8], R10 ;  /* 0x0000080a01007387 */ /* 0x00a1e80000100a00 */
[----:B------:R-:W-:-:S07]  /*3080*/  LEPC R20, `(.L_x_108) ;  /* 0x000000001014794e */ /* 0x000fce0000000000 */
[----:B0-----:R-:W-:Y:S05]  /*3090*/  CALL.ABS.NOINC R2 ;  /* 0x0000000002007343 */ /* 0x001fea0003c00000 */
.L_x_108:
        /* <DEDUP_REMOVED lines=15> */
.L_x_109:
[----:B------:R-:W0:Y:S01]  /*3190*/  LDC.64 R8, c[0x4][0x10] ;  /* 0x01000400ff087b82 */ /* 0x000e220000000a00 */
[----:B------:R-:W-:Y:S01]  /*31a0*/  IADD3 R0, PT, PT, R24, -0x2, RZ ;  /* 0xfffffffe18007810 */ /* 0x000fe20007ffe0ff */
        /* <DEDUP_REMOVED lines=13> */
.L_x_110:
        /* <DEDUP_REMOVED lines=15> */
.L_x_111:
        /* <DEDUP_REMOVED lines=15> */
.L_x_112:
        /* <DEDUP_REMOVED lines=15> */
.L_x_113:
        /* <DEDUP_REMOVED lines=15> */
.L_x_114:
        /* <DEDUP_REMOVED lines=15> */
.L_x_115:
        /* <DEDUP_REMOVED lines=14> */
.L_x_116:
[----:B------:R-:W-:Y:S02]  /*3810*/  ISETP.NE.AND P6, PT, R22, RZ, PT ;  /* 0x000000ff1600720c */ /* 0x000fe40003fc5270 */
[----:B------:R-:W-:-:S11]  /*3820*/  IADD3 R24, PT, PT, R24, -0x10, RZ ;  /* 0xfffffff018187810 */ /* 0x000fd60007ffe0ff */
[----:B------:R-:W-:Y:S05]  /*3830*/  @P6 BRA `(.L_x_117) ;  /* 0xfffffff000286947 */ /* 0x000fea000383ffff */
[----:B------:R-:W-:Y:S05]  /*3840*/  BSYNC.RECONVERGENT B6 ;  /* 0x0000000000067941 */ /* 0x000fea0003800200 */
.L_x_100:
[----:B------:R-:W-:-:S07]  /*3850*/  VIADD R24, R24, 0x7 ;  /* 0x0000000718187836 */ /* 0x000fce0000000000 */
.L_x_99:
[----:B------:R-:W-:-:S13]  /*3860*/  LOP3.LUT P0, R0, R25, 0xf, RZ, 0xc0, !PT ;  /* 0x0000000f19007812 */ /* 0x000fda000780c0ff */
[----:B------:R-:W-:Y:S05]  /*3870*/  @!P0 EXIT ;  /* 0x000000000000894d */ /* 0x000fea0003800000 */
[----:B------:R-:W-:Y:S02]  /*3880*/  ISETP.GE.U32.AND P0, PT, R0, 0x8, PT ;  /* 0x000000080000780c */ /* 0x000fe40003f06070 */
[----:B------:R-:W-:-:S11]  /*3890*/  LOP3.LUT R16, R25, 0x7, RZ, 0xc0, !PT ;  /* 0x0000000719107812 */ /* 0x000fd600078ec0ff */
[----:B------:R-:W-:Y:S05]  /*38a0*/  @!P0 BRA `(.L_x_118) ;  /* 0x0000000400e48947 */ /* 0x000fea0003800000 */
[----:B------:R-:W0:Y:S01]  /*38b0*/  LDC.64 R8, c[0x4][0x10] ;  /* 0x01000400ff087b82 */ /* 0x000e220000000a00 */
[----:B------:R-:W-:Y:S01]  /*38c0*/  MOV R2, 0x58 ;  /* 0x0000005800027802 */ /* 0x000fe20000000f00 */
        /* <DEDUP_REMOVED lines=13> */
.L_x_119:
        /* <DEDUP_REMOVED lines=15> */
.L_x_120:
        /* <DEDUP_REMOVED lines=15> */
.L_x_121:
        /* <DEDUP_REMOVED lines=15> */
.L_x_122:
        /* <DEDUP_REMOVED lines=15> */
.L_x_123:
        /* <DEDUP_REMOVED lines=15> */
.L_x_124:
        /* <DEDUP_REMOVED lines=15> */
.L_x_125:
[----:B------:R-:W0:Y:S01]  /*3f40*/  LDC.64 R8, c[0x4][0x10] ;  /* 0x01000400ff087b82 */ /* 0x000e220000000a00 */
[----:B------:R-:W-:Y:S01]  /*3f50*/  IADD3 R0, PT, PT, R24, -0x7, RZ ;  /* 0xfffffff918007810 */ /* 0x000fe20007ffe0ff */
[----:B------:R-:W1:Y:S04]  /*3f60*/  LDCU.64 UR4, c[0x4][0x48] ;  /* 0x01000900ff0477ac */ /* 0x000e680008000a00 */
[----:B0-----:R-:W-:-:S06]  /*3f70*/  IMAD.WIDE.U32 R8, R0, 0x4, R8 ;  /* 0x0000000400087825 */ /* 0x001fcc00078e0008 */
[----:B------:R-:W2:Y:S01]  /*3f80*/  LDG.E R8, desc[UR36][R8.64] ;  /* 0x0000002408087981 */ /* 0x000ea2000c1e1900 */
[----:B------:R-:W0:Y:S01]  /*3f90*/  LDC.64 R2, c[0x4][R2] ;  /* 0x0100000002027b82 */ /* 0x000e220000000a00 */
[----:B-1----:R-:W-:Y:S01]  /*3fa0*/  IMAD.U32 R4, RZ, RZ, UR4 ;  /* 0x00000004ff047e24 */ /* 0x002fe2000f8e00ff */
[----:B------:R-:W-:Y:S01]  /*3fb0*/  MOV R5, UR5 ;  /* 0x0000000500057c02 */ /* 0x000fe20008000f00 */
[----:B------:R1:W-:Y:S01]  /*3fc0*/  STL [R1], R0 ;  /* 0x0000000001007387 */ /* 0x0003e20000100800 */
[----:B------:R-:W-:Y:S01]  /*3fd0*/  IMAD.MOV.U32 R6, RZ, RZ, R23 ;  /* 0x000000ffff067224 */ /* 0x000fe200078e0017 */
[----:B------:R-:W-:Y:S01]  /*3fe0*/  MOV R7, R19 ;  /* 0x0000001300077202 */ /* 0x000fe20000000f00 */
[----:B--2---:R-:W2:Y:S02]  /*3ff0*/  F2F.F64.F32 R10, R8 ;  /* 0x00000008000a7310 */ /* 0x004ea40000201800 */
[----:B0-2---:R1:W-:Y:S04]  /*4000*/  STL.64 [R1+0x8], R10 ;  /* 0x0000080a01007387 */ /* 0x0053e80000100a00 */
[----:B------:R-:W-:-:S07]  /*4010*/  LEPC R20, `(.L_x_126) ;  /* 0x000000001014794e */ /* 0x000fce0000000000 */
[----:B-1----:R-:W-:Y:S05]  /*4020*/  CALL.ABS.NOINC R2 ;  /* 0x0000000002007343 */ /* 0x002fea0003c00000 */
.L_x_126:
[----:B------:R-:W-:-:S07]  /*4030*/  VIADD R24, R24, 0xfffffff8 ;  /* 0xfffffff818187836 */ /* 0x000fce0000000000 */
.L_x_118:
[----:B------:R-:W-:-:S13]  /*4040*/  ISETP.NE.AND P0, PT, R16, RZ, PT ;  /* 0x000000ff1000720c */ /* 0x000fda0003f05270 */
[----:B------:R-:W-:Y:S05]  /*4050*/  @!P0 EXIT ;  /* 0x000000000000894d */ /* 0x000fea0003800000 */
[----:B------:R-:W-:Y:S02]  /*4060*/  ISETP.GE.U32.AND P0, PT, R16, 0x4, PT ;  /* 0x000000041000780c */ /* 0x000fe40003f06070 */
[----:B------:R-:W-:-:S11]  /*4070*/  LOP3.LUT R25, R25, 0x3, RZ, 0xc0, !PT ;  /* 0x0000000319197812 */ /* 0x000fd600078ec0ff */
[----:B------:R-:W-:Y:S05]  /*4080*/  @!P0 BRA `(.L_x_127) ;  /* 0x0000000000f48947 */ /* 0x000fea0003800000 */
[----:B------:R-:W0:Y:S01]  /*4090*/  LDC.64 R10, c[0x4][0x10] ;  /* 0x01000400ff0a7b82 */ /* 0x000e220000000a00 */
[----:B------:R-:W-:Y:S01]  /*40a0*/  MOV R2, 0x58 ;  /* 0x0000005800027802 */ /* 0x000fe20000000f00 */
[----:B------:R-:W1:Y:S01]  /*40b0*/  LDCU.64 UR4, c[0x4][0x48] ;  /* 0x01000900ff0477ac */ /* 0x000e620008000a00 */
[----:B0-----:R-:W-:-:S05]  /*40c0*/  IMAD.WIDE.U32 R10, R24, 0x4, R10 ;  /* 0x00000004180a7825 */ /* 0x001fca00078e000a */
        /* <DEDUP_REMOVED lines=11> */
.L_x_128:
[----:B------:R-:W0:Y:S01]  /*4180*/  LDC.64 R12, c[0x4][0x10] ;  /* 0x01000400ff0c7b82 */ /* 0x000e220000000a00 */
[----:B------:R-:W-:Y:S01]  /*4190*/  IADD3 R10, PT, PT, R24, -0x1, RZ ;  /* 0xffffffff180a7810 */ /* 0x000fe20007ffe0ff */
[----:B------:R-:W1:Y:S04]  /*41a0*/  LDCU.64 UR4, c[0x4][0x48] ;  /* 0x01000900ff0477ac */ /* 0x000e680008000a00 */
[----:B0-----:R-:W-:-:S05]  /*41b0*/  IMAD.WIDE.U32 R12, R10, 0x4, R12 ;  /* 0x000000040a0c7825 */ /* 0x001fca00078e000c */
        /* <DEDUP_REMOVED lines=11> */
.L_x_129:
[----:B------:R-:W0:Y:S01]  /*4270*/  LDC.64 R12, c[0x4][0x10] ;  /* 0x01000400ff0c7b82 */ /* 0x000e220000000a00 */
[----:B------:R-:W-:Y:S01]  /*4280*/  VIADD R10, R24, 0xfffffffe ;  /* 0xfffffffe180a7836 */ /* 0x000fe20000000000 */
[----:B------:R-:W1:Y:S03]  /*4290*/  LDCU.64 UR4, c[0x4][0x48] ;  /* 0x01000900ff0477ac */ /* 0x000e660008000a00 */
        /* <DEDUP_REMOVED lines=12> */
.L_x_130:
[----:B------:R-:W0:Y:S01]  /*4360*/  LDC.64 R12, c[0x4][0x10] ;  /* 0x01000400ff0c7b82 */ /* 0x000e220000000a00 */
[----:B------:R-:W-:Y:S01]  /*4370*/  IADD3 R10, PT, PT, R24, -0x3, RZ ;  /* 0xfffffffd180a7810 */ /* 0x000fe20007ffe0ff */
[----:B------:R-:W1:Y:S04]  /*4380*/  LDCU.64 UR4, c[0x4][0x48] ;  /* 0x01000900ff0477ac */ /* 0x000e680008000a00 */
[----:B0-----:R-:W-:-:S05]  /*4390*/  IMAD.WIDE.U32 R12, R10, 0x4, R12 ;  /* 0x000000040a0c7825 */ /* 0x001fca00078e000c */
        /* <DEDUP_REMOVED lines=11> */
.L_x_131:
[----:B------:R-:W-:-:S07]  /*4450*/  VIADD R24, R24, 0xfffffffc ;  /* 0xfffffffc18187836 */ /* 0x000fce0000000000 */
.L_x_127:
[----:B------:R-:W-:-:S13]  /*4460*/  ISETP.NE.AND P0, PT, R25, RZ, PT ;  /* 0x000000ff1900720c */ /* 0x000fda0003f05270 */
[----:B------:R-:W-:Y:S05]  /*4470*/  @!P0 EXIT ;  /* 0x000000000000894d */ /* 0x000fea0003800000 */
[----:B------:R-:W-:-:S07]  /*4480*/  IADD3 R2, PT, PT, -R25, RZ, RZ ;  /* 0x000000ff19027210 */ /* 0x000fce0007ffe1ff */
.L_x_133:
[----:B------:R-:W0:Y:S01]  /*4490*/  LDC.64 R6, c[0x4][0x10] ;  /* 0x01000400ff067b82 */ /* 0x000e220000000a00 */
[----:B------:R-:W-:Y:S01]  /*44a0*/  MOV R0, 0x58 ;  /* 0x0000005800007802 */ /* 0x000fe20000000f00 */
[----:B------:R-:W1:Y:S01]  /*44b0*/  LDCU.64 UR4, c[0x4][0x48] ;  /* 0x01000900ff0477ac */ /* 0x000e620008000a00 */
[----:B0-----:R-:W-:-:S06]  /*44c0*/  IMAD.WIDE.U32 R6, R24, 0x4, R6 ;  /* 0x0000000418067825 */ /* 0x001fcc00078e0006 */
[----:B------:R0:W2:Y:S01]  /*44d0*/  LDG.E R7, desc[UR36][R6.64] ;  /* 0x0000002406077981 */ /* 0x0000a2000c1e1900 */
[----:B------:R3:W4:Y:S01]  /*44e0*/  LDC.64 R10, c[0x4][R0] ;  /* 0x01000000000a7b82 */ /* 0x0007220000000a00 */
[----:B------:R-:W-:Y:S01]  /*44f0*/  VIADD R2, R2, 0x1 ;  /* 0x0000000102027836 */ /* 0x000fe20000000000 */
[----:B-1----:R-:W-:Y:S01]  /*4500*/  MOV R4, UR4 ;  /* 0x0000000400047c02 */ /* 0x002fe20008000f00 */
[----:B------:R3:W-:Y:S01]  /*4510*/  STL [R1], R24 ;  /* 0x0000001801007387 */ /* 0x0007e20000100800 */
[----:B------:R-:W-:Y:S02]  /*4520*/  IMAD.U32 R5, RZ, RZ, UR5 ;  /* 0x00000005ff057e24 */ /* 0x000fe4000f8e00ff */
[----:B------:R-:W-:Y:S02]  /*4530*/  ISETP.NE.AND P0, PT, R2, RZ, PT ;  /* 0x000000ff0200720c */ /* 0x000fe40003f05270 */
[----:B0-----:R-:W-:Y:S02]  /*4540*/  MOV R6, R23 ;  /* 0x0000001700067202 */ /* 0x001fe40000000f00 */
[----:B------:R-:W-:Y:S01]  /*4550*/  P2R R16, PR, RZ, 0x1 ;  /* 0x00000001ff107803 */ /* 0x000fe20000000000 */
[----:B--2---:R0:W1:Y:S02]  /*4560*/  F2F.F64.F32 R8, R7 ;  /* 0x0000000700087310 */ /* 0x0040640000201800 */
[----:B0-----:R-:W-:Y:S01]  /*4570*/  IMAD.MOV.U32 R7, RZ, RZ, R19 ;  /* 0x000000ffff077224 */ /* 0x001fe200078e0013 */
[----:B-1--4-:R3:W-:Y:S06]  /*4580*/  STL.64 [R1+0x8], R8 ;  /* 0x0000080801007387 */ /* 0x0127ec0000100a00 */
[----:B------:R-:W-:-:S07]  /*4590*/  LEPC R20, `(.L_x_132) ;  /* 0x000000001014794e */ /* 0x000fce0000000000 */
[----:B---3--:R-:W-:Y:S05]  /*45a0*/  CALL.ABS.NOINC R10 ;  /* 0x000000000a007343 */ /* 0x008fea0003c00000 */
.L_x_132:
[----:B------:R-:W-:Y:S02]  /*45b0*/  ISETP.NE.AND P6, PT, R16, RZ, PT ;  /* 0x000000ff1000720c */ /* 0x000fe40003fc5270 */
[----:B------:R-:W-:-:S11]  /*45c0*/  IADD3 R24, PT, PT, R24, -0x1, RZ ;  /* 0xffffffff18187810 */ /* 0x000fd60007ffe0ff */
[----:B------:R-:W-:Y:S05]  /*45d0*/  @P6 BRA `(.L_x_133) ;  /* 0xfffffffc00ac6947 */ /* 0x000fea000383ffff */
[----:B------:R-:W-:Y:S05]  /*45e0*/  EXIT ;  /* 0x000000000000794d */ /* 0x000fea0003800000 */
.L_x_134:
        /* <DEDUP_REMOVED lines=9> */
.L_x_161:


//--------------------- .text._Z3rmsv             --------------------------
	.section	.text._Z3rmsv,"ax",@progbits
	.align	128
        .global         _Z3rmsv
        .type           _Z3rmsv,@function
        .size           _Z3rmsv,(.L_x_162 - _Z3rmsv)
        .other          _Z3rmsv,@"STO_CUDA_ENTRY STV_DEFAULT"
_Z3rmsv:
.text._Z3rmsv:
[----:B------:R-:W-:Y:S01]  /*0000*/  LDC R1, c[0x0][0x37c] ;  /* 0x0000df00ff017b82 */ /* 0x000fe20000000800 */
[----:B------:R-:W0:Y:S07]  /*0010*/  S2R R0, SR_TID.X ;  /* 0x0000000000007919 */ /* 0x000e2e0000002100 */
[----:B------:R-:W0:Y:S01]  /*0020*/  S2UR UR6, SR_CTAID.X ;  /* 0x00000000000679c3 */ /* 0x000e220000002500 */
[----:B------:R-:W1:Y:S07]  /*0030*/  LDCU.64 UR4, c[0x0][0x358] ;  /* 0x00006b00ff0477ac */ /* 0x000e6e0008000a00 */
[----:B------:R-:W0:Y:S08]  /*0040*/  LDC R9, c[0x0][0x360] ;  /* 0x0000d800ff097b82 */ /* 0x000e300000000800 */
[----:B------:R-:W2:Y:S08]  /*0050*/  LDC.64 R2, c[0x4][RZ] ;  /* 0x01000000ff027b82 */ /* 0x000eb00000000a00 */
[----:B------:R-:W3:Y:S01]  /*0060*/  LDC.64 R4, c[0x4][0x10] ;  /* 0x01000400ff047b82 */ /* 0x000ee20000000a00 */
[----:B0-----:R-:W-:Y:S01]  /*0070*/  IMAD R9, R9, UR6, R0 ;  /* 0x0000000609097c24 */ /* 0x001fe2000f8e0200 */
[----:B------:R-:W0:Y:S06]  /*0080*/  LDCU UR6, c[0x3][0x4] ;  /* 0x00c00080ff0677ac */ /* 0x000e2c0008000800 */
[----:B------:R-:W4:Y:S01]  /*0090*/  LDC.64 R6, c[0x4][0x18] ;  /* 0x01000600ff067b82 */ /* 0x000f220000000a00 */
[----:B--2---:R-:W-:-:S06]  /*00a0*/  IMAD.WIDE.U32 R2, R9, 0x4, R2 ;  /* 0x0000000409027825 */ /* 0x004fcc00078e0002 */
[----:B-1----:R-:W0:Y:S01]  /*00b0*/  LDG.E R2, desc[UR4][R2.64] ;  /* 0x0000000402027981 */ /* 0x002e22000c1e1900 */
[----:B---3--:R-:W-:-:S06]  /*00c0*/  IMAD.WIDE.U32 R4, R9, 0x4, R4 ;  /* 0x0000000409047825 */ /* 0x008fcc00078e0004 */
[----:B------:R-:W2:Y:S01]  /*00d0*/  LDG.E R5, desc[UR4][R4.64] ;  /* 0x0000000404057981 */ /* 0x000ea2000c1e1900 */
[----:B----4-:R-:W-:-:S04]  /*00e0*/  IMAD.WIDE.U32 R6, R9, 0x4, R6 ;  /* 0x0000000409067825 */ /* 0x010fc800078e0006 */
[----:B0-----:R-:W-:-:S04]  /*00f0*/  FADD R0, R2, UR6 ;  /* 0x0000000602007e21 */ /* 0x001fc80008000000 */
[----:B--2---:R-:W-:-:S04]  /*0100*/  FADD R0, R0, -R5 ;  /* 0x8000000500007221 */ /* 0x004fc80000000000 */
[----:B------:R-:W-:-:S05]  /*0110*/  FMUL R9, R0, R0 ;  /* 0x0000000000097220 */ /* 0x000fca0000400000 */
[----:B------:R-:W-:Y:S01]  /*0120*/  STG.E desc[UR4][R6.64], R9 ;  /* 0x0000000906007986 */ /* 0x000fe2000c101904 */
[----:B------:R-:W-:Y:S05]  /*0130*/  EXIT ;  /* 0x000000000000794d */ /* 0x000fea0003800000 */
.L_x_135:
        /* <DEDUP_REMOVED lines=12> */
.L_x_162:


//--------------------- .text._Z4psnrv            --------------------------
	.section	.text._Z4psnrv,"ax",@progbits
	.align	128
        .global         _Z4psnrv
        .type           _Z4psnrv,@function
        .size           _Z4psnrv,(.L_x_157 - _Z4psnrv)
        .other          _Z4psnrv,@"STO_CUDA_ENTRY STV_DEFAULT"
_Z4psnrv:
.text._Z4psnrv:
[----:B------:R-:W0:Y:S01]  /*0000*/  LDC R1, c[0x0][0x37c] ;  /* 0x0000df00ff017b82 */ /* 0x000e220000000800 */
[----:B------:R-:W1:Y:S01]  /*0010*/  LDCU UR9, c[0x3][URZ] ;  /* 0x00c00000ff0977ac */ /* 0x000e620008000800 */
[----:B0-----:R-:W-:Y:S01]  /*0020*/  VIADD R1, R1, 0xfffffff8 ;  /* 0xfffffff801017836 */ /* 0x001fe20000000000 */
[----:B------:R-:W-:Y:S01]  /*0030*/  CS2R R16, SRZ ;  /* 0x0000000000107805 */ /* 0x000fe2000001ff00 */
[----:B------:R-:W0:Y:S01]  /*0040*/  LDCU UR4, c[0x0][0x2f8] ;  /* 0x00005f00ff0477ac */ /* 0x000e220008000800 */
[----:B------:R-:W2:Y:S01]  /*0050*/  LDCU UR5, c[0x0][0x2fc] ;  /* 0x00005f80ff0577ac */ /* 0x000ea20008000800 */
[----:B-1----:R-:W-:Y:S01]  /*0060*/  UISETP.NE.AND UP0, UPT, UR9, URZ, UPT ;  /* 0x000000ff0900728c */ /* 0x002fe2000bf05270 */
[----:B0-----:R-:W-:-:S05]  /*0070*/  IADD3 R6, P0, PT, R1, UR4, RZ ;  /* 0x0000000401067c10 */ /* 0x001fca000ff1e0ff */
[----:B--2---:R-:W-:-:S03]  /*0080*/  IMAD.X R7, RZ, RZ, UR5, P0 ;  /* 0x00000005ff077e24 */ /* 0x004fc600080e06ff */
[----:B------:R-:W-:Y:S05]  /*0090*/  BRA.U !UP0, `(.L_x_136) ;  /* 0x0000000908207547 */ /* 0x000fea000b800000 */
[----:B------:R-:W-:Y:S01]  /*00a0*/  UISETP.GE.U32.AND UP1, UPT, UR9, 0x10, UPT ;  /* 0x000000100900788c */ /* 0x000fe2000bf26070 */
[----:B------:R-:W-:Y:S01]  /*00b0*/  IMAD.MOV.U32 R0, RZ, RZ, RZ ;  /* 0x000000ffff007224 */ /* 0x000fe200078e00ff */
[----:B------:R-:W-:Y:S01]  /*00c0*/  ULOP3.LUT UR6, UR9, 0xf, URZ, 0xc0, !UPT ;  /* 0x0000000f09067892 */ /* 0x000fe2000f8ec0ff */
[----:B------:R-:W-:Y:S01]  /*00d0*/  CS2R R16, SRZ ;  /* 0x0000000000107805 */ /* 0x000fe2000001ff00 */
[----:B------:R-:W0:Y:S02]  /*00e0*/  LDCU.64 UR10, c[0x0][0x358] ;  /* 0x00006b00ff0a77ac */ /* 0x000e240008000a00 */
[----:B------:R-:W-:-:S03]  /*00f0*/  UISETP.NE.AND UP0, UPT, UR6, URZ, UPT ;  /* 0x000000ff0600728c */ /* 0x000fc6000bf05270 */
[----:B------:R-:W-:Y:S08]  /*0100*/  BRA.U !UP1, `(.L_x_137) ;  /* 0x0000000109f87547 */ /* 0x000ff0000b800000 */
[----:B------:R-:W1:Y:S01]  /*0110*/  LDCU.64 UR4, c[0x4][0x18] ;  /* 0x01000300ff0477ac */ /* 0x000e620008000a00 */
[----:B------:R-:W-:Y:S01]  /*0120*/  CS2R R16, SRZ ;  /* 0x0000000000107805 */ /* 0x000fe2000001ff00 */
[----:B------:R-:W-:-:S04]  /*0130*/  ULOP3.LUT UR7, UR9, 0xfffffff0, URZ, 0xc0, !UPT ;  /* 0xfffffff009077892 */ /* 0x000fc8000f8ec0ff */
[----:B------:R-:W-:Y:S02]  /*0140*/  UIADD3 UR8, UPT, UPT, -UR7, URZ, URZ ;  /* 0x000000ff07087290 */ /* 0x000fe4000fffe1ff */
[----:B------:R-:W-:Y:S01]  /*0150*/  IMAD.U32 R0, RZ, RZ, UR7 ;  /* 0x00000007ff007e24 */ /* 0x000fe2000f8e00ff */
[----:B-1----:R-:W-:-:S04]  /*0160*/  UIADD3 UR4, UP1, UPT, UR4, 0x20, URZ ;  /* 0x0000002004047890 */ /* 0x002fc8000ff3e0ff */
[----:B------:R-:W-:Y:S02]  /*0170*/  UIADD3.X UR5, UPT, UPT, URZ, UR5, URZ, UP1, !UPT ;  /* 0x00000005ff057290 */ /* 0x000fe40008ffe4ff */
[----:B------:R-:W-:-:S04]  /*0180*/  IMAD.U32 R12, RZ, RZ, UR4 ;  /* 0x00000004ff0c7e24 */ /* 0x000fc8000f8e00ff */
[----:B------:R-:W-:-:S07]  /*0190*/  IMAD.U32 R13, RZ, RZ, UR5 ;  /* 0x00000005ff0d7e24 */ /* 0x000fce000f8e00ff */
.L_x_138:
[----:B0-----:R-:W2:Y:S04]  /*01a0*/  LDG.E R26, desc[UR10][R12.64+-0x20] ;  /* 0xffffe00a0c1a7981 */ /* 0x001ea8000c1e1900 */
[----:B------:R-:W3:Y:S04]  /*01b0*/  LDG.E R27, desc[UR10][R12.64+-0x1c] ;  /* 0xffffe40a0c1b7981 */ /* 0x000ee8000c1e1900 */
[----:B------:R-:W4:Y:S04]  /*01c0*/  LDG.E R28, desc[UR10][R12.64+-0x18] ;  /* 0xffffe80a0c1c7981 */ /* 0x000f28000c1e1900 */
[----:B------:R-:W5:Y:S04]  /*01d0*/  LDG.E R24, desc[UR10][R12.64+-0x14] ;  /* 0xffffec0a0c187981 */ /* 0x000f68000c1e1900 */
[----:B------:R-:W4:Y:S04]  /*01e0*/  LDG.E R23, desc[UR10][R12.64+-0x10] ;  /* 0xfffff00a0c177981 */ /* 0x000f28000c1e1900 */
        /* <DEDUP_REMOVED lines=10> */
[----:B------:R0:W4:Y:S01]  /*0290*/  LDG.E R2, desc[UR10][R12.64+0x1c] ;  /* 0x00001c0a0c027981 */ /* 0x000122000c1e1900 */
[----:B------:R-:W-:-:S04]  /*02a0*/  UIADD3 UR8, UPT, UPT, UR8, 0x10, URZ ;  /* 0x0000001008087890 */ /* 0x000fc8000fffe0ff */
[----:B------:R-:W-:Y:S01]  /*02b0*/  UISETP.NE.AND UP1, UPT, UR8, URZ, UPT ;  /* 0x000000ff0800728c */ /* 0x000fe2000bf25270 */
[----:B0-----:R-:W-:-:S04]  /*02c0*/  IADD3 R12, P0, PT, R12, 0x40, RZ ;  /* 0x000000400c0c7810 */ /* 0x001fc80007f1e0ff */
[----:B------:R-:W-:Y:S01]  /*02d0*/  IADD3.X R13, PT, PT, RZ, R13, RZ, P0, !PT ;  /* 0x0000000dff0d7210 */ /* 0x000fe200007fe4ff */
[----:B--2---:R-:W0:Y:S08]  /*02e0*/  F2F.F64.F32 R18, R26 ;  /* 0x0000001a00127310 */ /* 0x004e300000201800 */
[----:B---3--:R-:W1:Y:S01]  /*02f0*/  F2F.F64.F32 R14, R27 ;  /* 0x0000001b000e7310 */ /* 0x008e620000201800 */
[----:B0-----:R-:W-:-:S07]  /*0300*/  DADD R18, R18, R16 ;  /* 0x0000000012127229 */ /* 0x001fce0000000010 */
[----:B-----5:R-:W-:Y:S01]  /*0310*/  F2F.F64.F32 R24, R24 ;  /* 0x0000001800187310 */ /* 0x020fe20000201800 */
[----:B-1----:R-:W-:-:S07]  /*0320*/  DADD R14, R18, R14 ;  /* 0x00000000120e7229 */ /* 0x002fce000000000e */
[----:B----4-:R-:W0:Y:S08]  /*0330*/  F2F.F64.F32 R16, R28 ;  /* 0x0000001c00107310 */ /* 0x010e300000201800 */
[----:B------:R-:W-:Y:S01]  /*0340*/  F2F.F64.F32 R18, R22 ;  /* 0x0000001600127310 */ /* 0x000fe20000201800 */
[----:B0-----:R-:W-:-:S07]  /*0350*/  DADD R14, R14, R16 ;  /* 0x000000000e0e7229 */ /* 0x001fce0000000010 */
[----:B------:R-:W0:Y:S01]  /*0360*/  F2F.F64.F32 R16, R23 ;  /* 0x0000001700107310 */ /* 0x000e220000201800 */
[----:B------:R-:W-:-:S08]  /*0370*/  DADD R14, R14, R24 ;  /* 0x000000000e0e7229 */ /* 0x000fd00000000018 */
[----:B0-----:R-:W-:Y:S01]  /*0380*/  DADD R14, R14, R16 ;  /* 0x000000000e0e7229 */ /* 0x001fe20000000010 */
[----:B------:R-:W0:Y:S07]  /*0390*/  F2F.F64.F32 R16, R21 ;  /* 0x0000001500107310 */ /* 0x000e2e0000201800 */
[----:B------:R-:W-:Y:S01]  /*03a0*/  DADD R14, R14, R18 ;  /* 0x000000000e0e7229 */ /* 0x000fe20000000012 */
[----:B------:R-:W1:Y:S07]  /*03b0*/  F2F.F64.F32 R18, R20 ;  /* 0x0000001400127310 */ /* 0x000e6e0000201800 */
[----:B0-----:R-:W-:Y:S01]  /*03c0*/  DADD R14, R14, R16 ;  /* 0x000000000e0e7229 */ /* 0x001fe20000000010 */
[----:B------:R-:W0:Y:S07]  /*03d0*/  F2F.F64.F32 R16, R11 ;  /* 0x0000000b00107310 */ /* 0x000e2e0000201800 */
[----:B-1----:R-:W-:-:S02]  /*03e0*/  DADD R18, R14, R18 ;  /* 0x000000000e127229 */ /* 0x002fc40000000012 */
[----:B------:R-:W1:Y:S06]  /*03f0*/  F2F.F64.F32 R14, R10 ;  /* 0x0000000a000e7310 */ /* 0x000e6c0000201800 */
[----:B0-----:R-:W-:Y:S02]  /*0400*/  DADD R16, R18, R16 ;  /* 0x0000000012107229 */ /* 0x001fe40000000010 */
[----:B------:R-:W0:Y:S06]  /*0410*/  F2F.F64.F32 R18, R9 ;  /* 0x0000000900127310 */ /* 0x000e2c0000201800 */
        /* <DEDUP_REMOVED lines=10> */
[----:B0-----:R-:W-:-:S08]  /*04c0*/  DADD R14, R14, R18 ;  /* 0x000000000e0e7229 */ /* 0x001fd00000000012 */
[----:B-1----:R-:W-:Y:S01]  /*04d0*/  DADD R16, R14, R16 ;  /* 0x000000000e107229 */ /* 0x002fe20000000010 */
[----:B------:R-:W-:Y:S10]  /*04e0*/  BRA.U UP1, `(.L_x_138) ;  /* 0xfffffffd012c7547 */ /* 0x000ff4000b83ffff */
.L_x_137:
[----:B------:R-:W-:Y:S05]  /*04f0*/  BRA.U !UP0, `(.L_x_136) ;  /* 0x0000000508087547 */ /* 0x000fea000b800000 */
[----:B------:R-:W-:Y:S02]  /*0500*/  UISETP.GE.U32.AND UP0, UPT, UR6, 0x8, UPT ;  /* 0x000000080600788c */ /* 0x000fe4000bf06070 */
[----:B------:R-:W-:-:S04]  /*0510*/  ULOP3.LUT UR5, UR9, 0x7, URZ, 0xc0, !UPT ;  /* 0x0000000709057892 */ /* 0x000fc8000f8ec0ff */
[----:B------:R-:W-:-:S03]  /*0520*/  UISETP.NE.AND UP1, UPT, UR5, URZ, UPT ;  /* 0x000000ff0500728c */ /* 0x000fc6000bf25270 */
[----:B------:R-:W-:Y:S08]  /*0530*/  BRA.U !UP0, `(.L_x_139) ;  /* 0x00000001086c7547 */ /* 0x000ff0000b800000 */
[----:B------:R-:W1:Y:S02]  /*0540*/  LDC.64 R8, c[0x4][0x18] ;  /* 0x01000600ff087b82 */ /* 0x000e640000000a00 */
[----:B-1----:R-:W-:-:S05]  /*0550*/  IMAD.WIDE.U32 R8, R0, 0x4, R8 ;  /* 0x0000000400087825 */ /* 0x002fca00078e0008 */
[----:B0-----:R-:W2:Y:S04]  /*0560*/  LDG.E R18, desc[UR10][R8.64] ;  /* 0x0000000a08127981 */ /* 0x001ea8000c1e1900 */
[----:B------:R-:W3:Y:S04]  /*0570*/  LDG.E R19, desc[UR10][R8.64+0x4] ;  /* 0x0000040a08137981 */ /* 0x000ee8000c1e1900 */
[----:B------:R-:W4:Y:S04]  /*0580*/  LDG.E R20, desc[UR10][R8.64+0x8] ;  /* 0x0000080a08147981 */ /* 0x000f28000c1e1900 */
[----:B------:R-:W5:Y:S04]  /*0590*/  LDG.E R21, desc[UR10][R8.64+0xc] ;  /* 0x00000c0a08157981 */ /* 0x000f68000c1e1900 */
[----:B------:R-:W5:Y:S04]  /*05a0*/  LDG.E R22, desc[UR10][R8.64+0x10] ;  /* 0x0000100a08167981 */ /* 0x000f68000c1e1900 */
[----:B------:R-:W5:Y:S04]  /*05b0*/  LDG.E R4, desc[UR10][R8.64+0x14] ;  /* 0x0000140a08047981 */ /* 0x000f68000c1e1900 */
[----:B------:R-:W5:Y:S04]  /*05c0*/  LDG.E R2, desc[UR10][R8.64+0x18] ;  /* 0x0000180a08027981 */ /* 0x000f68000c1e1900 */
[----:B------:R0:W5:Y:S01]  /*05d0*/  LDG.E R3, desc[UR10][R8.64+0x1c] ;  /* 0x00001c0a08037981 */ /* 0x000162000c1e1900 */
[----:B------:R-:W-:Y:S01]  /*05e0*/  VIADD R0, R0, 0x8 ;  /* 0x0000000800007836 */ /* 0x000fe20000000000 */
[----:B--2---:R-:W1:Y:S08]  /*05f0*/  F2F.F64.F32 R10, R18 ;  /* 0x00000012000a7310 */ /* 0x004e700000201800 */
[----:B---3--:R-:W2:Y:S01]  /*0600*/  F2F.F64.F32 R12, R19 ;  /* 0x00000013000c7310 */ /* 0x008ea20000201800 */
[----:B-1----:R-:W-:-:S07]  /*0610*/  DADD R10, R16, R10 ;  /* 0x00000000100a7229 */ /* 0x002fce000000000a */
[----:B----4-:R-:W1:Y:S01]  /*0620*/  F2F.F64.F32 R14, R20 ;  /* 0x00000014000e7310 */ /* 0x010e620000201800 */
[----:B--2---:R-:W-:-:S07]  /*0630*/  DADD R10, R10, R12 ;  /* 0x000000000a0a7229 */ /* 0x004fce000000000c */
[----:B-----5:R-:W-:Y:S01]  /*0640*/  F2F.F64.F32 R4, R4 ;  /* 0x0000000400047310 */ /* 0x020fe20000201800 */
[----:B-1----:R-:W-:-:S07]  /*0650*/  DADD R10, R10, R14 ;  /* 0x000000000a0a7229 */ /* 0x002fce000000000e */
[----:B------:R-:W1:Y:S08]  /*0660*/  F2F.F64.F32 R12, R21 ;  /* 0x00000015000c7310 */ /* 0x000e700000201800 */
[----:B------:R-:W2:Y:S01]  /*0670*/  F2F.F64.F32 R14, R22 ;  /* 0x00000016000e7310 */ /* 0x000ea20000201800 */
[----:B-1----:R-:W-:-:S07]  /*0680*/  DADD R10, R10, R12 ;  /* 0x000000000a0a7229 */ /* 0x002fce000000000c */
[----:B0-----:R-:W0:Y:S01]  /*0690*/  F2F.F64.F32 R8, R2 ;  /* 0x0000000200087310 */ /* 0x001e220000201800 */
[----:B--2---:R-:W-:-:S07]  /*06a0*/  DADD R10, R10, R14 ;  /* 0x000000000a0a7229 */ /* 0x004fce000000000e */
[----:B------:R-:W1:Y:S01]  /*06b0*/  F2F.F64.F32 R16, R3 ;  /* 0x0000000300107310 */ /* 0x000e620000201800 */
[----:B------:R-:W-:-:S08]  /*06c0*/  DADD R10, R10, R4 ;  /* 0x000000000a0a7229 */ /* 0x000fd00000000004 */
[----:B0-----:R-:W-:-:S08]  /*06d0*/  DADD R8, R10, R8 ;  /* 0x000000000a087229 */ /* 0x001fd00000000008 */
[----:B-1----:R-:W-:-:S11]  /*06e0*/  DADD R16, R8, R16 ;  /* 0x0000000008107229 */ /* 0x002fd60000000010 */
.L_x_139:
        /* <DEDUP_REMOVED lines=10> */
[----:B------:R-:W5:Y:S01]  /*0790*/  LDG.E R13, desc[UR10][R2.64+0xc] ;  /* 0x00000c0a020d7981 */ /* 0x000f62000c1e1900 */
[----:B------:R-:W-:Y:S01]  /*07a0*/  VIADD R0, R0, 0x4 ;  /* 0x0000000400007836 */ /* 0x000fe20000000000 */
[----:B--2---:R-:W0:Y:S08]  /*07b0*/  F2F.F64.F32 R4, R12 ;  /* 0x0000000c00047310 */ /* 0x004e300000201800 */
[----:B---3--:R-:W1:Y:S01]  /*07c0*/  F2F.F64.F32 R8, R8 ;  /* 0x0000000800087310 */ /* 0x008e620000201800 */
[----:B0-----:R-:W-:-:S07]  /*07d0*/  DADD R4, R16, R4 ;  /* 0x0000000010047229 */ /* 0x001fce0000000004 */
[----:B----4-:R-:W0:Y:S01]  /*07e0*/  F2F.F64.F32 R10, R10 ;  /* 0x0000000a000a7310 */ /* 0x010e220000201800 */
[----:B-1----:R-:W-:-:S07]  /*07f0*/  DADD R4, R4, R8 ;  /* 0x0000000004047229 */ /* 0x002fce0000000008 */
[----:B-----5:R-:W1:Y:S01]  /*0800*/  F2F.F64.F32 R16, R13 ;  /* 0x0000000d00107310 */ /* 0x020e620000201800 */
[----:B0-----:R-:W-:-:S08]  /*0810*/  DADD R4, R4, R10 ;  /* 0x0000000004047229 */ /* 0x001fd0000000000a */
[----:B-1----:R-:W-:-:S11]  /*0820*/  DADD R16, R4, R16 ;  /* 0x0000000004107229 */ /* 0x002fd60000000010 */
.L_x_140:
[----:B------:R-:W-:Y:S05]  /*0830*/  BRA.U !UP1, `(.L_x_136) ;  /* 0x0000000109387547 */ /* 0x000fea000b800000 */
[----:B------:R-:W1:Y:S01]  /*0840*/  LDC.64 R2, c[0x4][0x18] ;  /* 0x01000600ff027b82 */ /* 0x000e620000000a00 */
[----:B------:R-:W-:Y:S01]  /*0850*/  UIADD3 UR4, UPT, UPT, -UR4, URZ, URZ ;  /* 0x000000ff04047290 */ /* 0x000fe2000fffe1ff */
[----:B-1----:R-:W-:-:S04]  /*0860*/  IMAD.WIDE.U32 R2, R0, 0x4, R2 ;  /* 0x0000000400027825 */ /* 0x002fc800078e0002 */
[----:B------:R-:W-:Y:S02]  /*0870*/  IMAD.MOV.U32 R0, RZ, RZ, R2 ;  /* 0x000000ffff007224 */ /* 0x000fe400078e0002 */
[----:B------:R-:W-:-:S07]  /*0880*/  IMAD.MOV.U32 R5, RZ, RZ, R3 ;  /* 0x000000ffff057224 */ /* 0x000fce00078e0003 */
.L_x_141:
[----:B------:R-:W-:-:S05]  /*0890*/  IMAD.MOV.U32 R4, RZ, RZ, R0 ;  /* 0x000000ffff047224 */ /* 0x000fca00078e0000 */
[----:B0-----:R0:W2:Y:S01]  /*08a0*/  LDG.E R2, desc[UR10][R4.64] ;  /* 0x0000000a04027981 */ /* 0x0010a2000c1e1900 */
[----:B------:R-:W-:Y:S01]  /*08b0*/  UIADD3 UR4, UPT, UPT, UR4, 0x1, URZ ;  /* 0x0000000104047890 */ /* 0x000fe2000fffe0ff */
[----:B------:R-:W-:-:S03]  /*08c0*/  IADD3 R0, P0, PT, R0, 0x4, RZ ;  /* 0x0000000400007810 */ /* 0x000fc60007f1e0ff */
[----:B------:R-:W-:Y:S01]  /*08d0*/  UISETP.NE.AND UP0, UPT, UR4, URZ, UPT ;  /* 0x000000ff0400728c */ /* 0x000fe2000bf05270 */
[----:B0-----:R-:W-:Y:S01]  /*08e0*/  IADD3.X R5, PT, PT, RZ, R5, RZ, P0, !PT ;  /* 0x00000005ff057210 */ /* 0x001fe200007fe4ff */
[----:B--2---:R-:W0:Y:S02]  /*08f0*/  F2F.F64.F32 R2, R2 ;  /* 0x0000000200027310 */ /* 0x004e240000201800 */
[----:B0-----:R-:W-:-:S05]  /*0900*/  DADD R16, R2, R16 ;  /* 0x0000000002107229 */ /* 0x001fca0000000010 */
[----:B------:R-:W-:Y:S06]  /*0910*/  BRA.U UP0, `(.L_x_141) ;  /* 0xfffffffd00dc7547 */ /* 0x000fec000b83ffff */
.L_x_136:
[----:B------:R-:W-:Y:S01]  /*0920*/  I2FP.F32.U32 R4, UR9 ;  /* 0x0000000900047c45 */ /* 0x000fe20008201000 */
[----:B------:R-:W-:Y:S01]  /*0930*/  IMAD.MOV.U32 R2, RZ, RZ, 0x1 ;  /* 0x00000001ff027424 */ /* 0x000fe200078e00ff */
[----:B------:R-:W-:-:S04]  /*0940*/  FSETP.GEU.AND P1, PT, |R17|, 6.5827683646048100446e-37, PT ;  /* 0x036000001100780b */ /* 0x000fc80003f2e200 */
[----:B------:R-:W1:Y:S08]  /*0950*/  F2F.F64.F32 R4, R4 ;  /* 0x0000000400047310 */ /* 0x000e700000201800 */
[----:B-1----:R-:W1:Y:S02]  /*0960*/  MUFU.RCP64H R3, R5 ;  /* 0x0000000500037308 */ /* 0x002e640000001800 */
[----:B-1----:R-:W-:-:S08]  /*0970*/  DFMA R8, -R4, R2, 1 ;  /* 0x3ff000000408742b */ /* 0x002fd00000000102 */
[----:B------:R-:W-:-:S08]  /*0980*/  DFMA R8, R8, R8, R8 ;  /* 0x000000080808722b */ /* 0x000fd00000000008 */
[----:B------:R-:W-:-:S08]  /*0990*/  DFMA R8, R2, R8, R2 ;  /* 0x000000080208722b */ /* 0x000fd00000000002 */
[----:B------:R-:W-:-:S08]  /*09a0*/  DFMA R2, -R4, R8, 1 ;  /* 0x3ff000000402742b */ /* 0x000fd00000000108 */
[----:B------:R-:W-:-:S08]  /*09b0*/  DFMA R2, R8, R2, R8 ;  /* 0x000000020802722b */ /* 0x000fd00000000008 */
[----:B------:R-:W-:-:S08]  /*09c0*/  DMUL R8, R2, R16 ;  /* 0x0000001002087228 */ /* 0x000fd00000000000 */
[----:B------:R-:W-:-:S08]  /*09d0*/  DFMA R10, -R4, R8, R16 ;  /* 0x00000008040a722b */ /* 0x000fd00000000110 */
[----:B------:R-:W-:-:S10]  /*09e0*/  DFMA R2, R2, R10, R8 ;  /* 0x0000000a0202722b */ /* 0x000fd40000000008 */
[----:B------:R-:W-:-:S05]  /*09f0*/  FFMA R0, RZ, R5, R3 ;  /* 0x00000005ff007223 */ /* 0x000fca0000000003 */
[----:B------:R-:W-:-:S13]  /*0a00*/  FSETP.GT.AND P0, PT, |R0|, 1.469367938527859385e-39, PT ;  /* 0x001000000000780b */ /* 0x000fda0003f04200 */
[----:B------:R-:W-:Y:S05]  /*0a10*/  @P0 BRA P1, `(.L_x_142) ;  /* 0x0000000000100947 */ /* 0x000fea0000800000 */
[----:B------:R-:W-:-:S07]  /*0a20*/  MOV R0, 0xa40 ;  /* 0x00000a4000007802 */ /* 0x000fce0000000f00 */
[----:B0-----:R-:W-:Y:S05]  /*0a30*/  CALL.REL.NOINC `($__internal_5_$__cuda_sm20_div_rn_f64_full) ;  /* 0x0000000400007944 */ /* 0x001fea0003c00000 */
[----:B------:R-:W-:Y:S02]  /*0a40*/  IMAD.MOV.U32 R2, RZ, RZ, R4 ;  /* 0x000000ffff027224 */ /* 0x000fe400078e0004 */
[----:B------:R-:W-:-:S07]  /*0a50*/  IMAD.MOV.U32 R3, RZ, RZ, R5 ;  /* 0x000000ffff037224 */ /* 0x000fce00078e0005 */
.L_x_142:
[----:B------:R-:W1:Y:S01]  /*0a60*/  MUFU.RCP64H R5, R3 ;  /* 0x0000000300057308 */ /* 0x000e620000001800 */
[----:B------:R-:W-:Y:S01]  /*0a70*/  IMAD.MOV.U32 R4, RZ, RZ, 0x1 ;  /* 0x00000001ff047424 */ /* 0x000fe200078e00ff */
[----:B------:R-:W2:Y:S05]  /*0a80*/  LDC R0, c[0x3][0x8] ;  /* 0x00c00200ff007b82 */ /* 0x000eaa0000000800 */
[----:B-1----:R-:W-:-:S08]  /*0a90*/  DFMA R8, R4, -R2, 1 ;  /* 0x3ff000000408742b */ /* 0x002fd00000000802 */
[----:B------:R-:W-:-:S08]  /*0aa0*/  DFMA R8, R8, R8, R8 ;  /* 0x000000080808722b */ /* 0x000fd00000000008 */
[----:B------:R-:W-:Y:S01]  /*0ab0*/  DFMA R4, R4, R8, R4 ;  /* 0x000000080404722b */ /* 0x000fe20000000004 */
[----:B--2---:R-:W-:-:S07]  /*0ac0*/  FMUL R8, R0, R0 ;  /* 0x0000000000087220 */ /* 0x004fce0000400000 */
[C---:B------:R-:W-:Y:S01]  /*0ad0*/  DFMA R10, R4.reuse, -R2, 1 ;  /* 0x3ff00000040a742b */ /* 0x040fe20000000802 */
[----:B------:R-:W1:Y:S07]  /*0ae0*/  F2F.F64.F32 R8, R8 ;  /* 0x0000000800087310 */ /* 0x000e6e0000201800 */
[----:B------:R-:W-:-:S08]  /*0af0*/  DFMA R4, R4, R10, R4 ;  /* 0x0000000a0404722b */ /* 0x000fd00000000004 */
[----:B-1----:R-:W-:Y:S01]  /*0b00*/  DMUL R10, R8, R4 ;  /* 0x00000004080a7228 */ /* 0x002fe20000000000 */
[----:B------:R-:W-:-:S07]  /*0b10*/  FSETP.GEU.AND P1, PT, |R9|, 6.5827683646048100446e-37, PT ;  /* 0x036000000900780b */ /* 0x000fce0003f2e200 */
[----:B------:R-:W-:-:S08]  /*0b20*/  DFMA R12, R10, -R2, R8 ;  /* 0x800000020a0c722b */ /* 0x000fd00000000008 */
[----:B------:R-:W-:-:S10]  /*0b30*/  DFMA R4, R4, R12, R10 ;  /* 0x0000000c0404722b */ /* 0x000fd4000000000a */
[----:B------:R-:W-:-:S05]  /*0b40*/  FFMA R0, RZ, R3, R5 ;  /* 0x00000003ff007223 */ /* 0x000fca0000000005 */
[----:B------:R-:W-:-:S13]  /*0b50*/  FSETP.GT.AND P0, PT, |R0|, 1.469367938527859385e-39, PT ;  /* 0x001000000000780b */ /* 0x000fda0003f04200 */
[----:B------:R-:W-:Y:S05]  /*0b60*/  @P0 BRA P1, `(.L_x_143) ;  /* 0x0000000000180947 */ /* 0x000fea0000800000 */
[----:B------:R-:W-:Y:S01]  /*0b70*/  IMAD.MOV.U32 R16, RZ, RZ, R8 ;  /* 0x000000ffff107224 */ /* 0x000fe200078e0008 */
[----:B------:R-:W-:Y:S01]  /*0b80*/  MOV R17, R9 ;  /* 0x0000000900117202 */ /* 0x000fe20000000f00 */
[----:B------:R-:W-:Y:S01]  /*0b90*/  IMAD.MOV.U32 R4, RZ, RZ, R2 ;  /* 0x000000ffff047224 */ /* 0x000fe200078e0002 */
[----:B------:R-:W-:Y:S01]  /*0ba0*/  MOV R0, 0xbd0 ;  /* 0x00000bd000007802 */ /* 0x000fe20000000f00 */
[----:B------:R-:W-:-:S07]  /*0bb0*/  IMAD.MOV.U32 R5, RZ, RZ, R3 ;  /* 0x000000ffff057224 */ /* 0x000fce00078e0003 */
[----:B0-----:R-:W-:Y:S05]  /*0bc0*/  CALL.REL.NOINC `($__internal_5_$__cuda_sm20_div_rn_f64_full) ;  /* 0x00000000009c7944 */ /* 0x001fea0003c00000 */
.L_x_143:
[----:B------:R-:W1:Y:S01]  /*0bd0*/  F2F.F32.F64 R0, R4 ;  /* 0x0000000400007310 */ /* 0x000e620000301000 */
[----:B------:R-:W-:Y:S01]  /*0be0*/  IMAD.MOV.U32 R9, RZ, RZ, 0x3e055027 ;  /* 0x3e055027ff097424 */ /* 0x000fe200078e00ff */
[----:B------:R-:W2:Y:S01]  /*0bf0*/  LDCU.64 UR4, c[0x4][0x30] ;  /* 0x01000600ff0477ac */ /* 0x000ea20008000a00 */
[----:B-1----:R-:W-:Y:S01]  /*0c00*/  FSETP.GEU.AND P0, PT, R0, 1.175494350822287508e-38, PT ;  /* 0x008000000000780b */ /* 0x002fe20003f0e000 */
[----:B--2---:R-:W-:Y:S02]  /*0c10*/  IMAD.U32 R4, RZ, RZ, UR4 ;  /* 0x00000004ff047e24 */ /* 0x004fe4000f8e00ff */
[----:B------:R-:W-:-:S10]  /*0c20*/  IMAD.U32 R5, RZ, RZ, UR5 ;  /* 0x00000005ff057e24 */ /* 0x000fd4000f8e00ff */
[----:B------:R-:W-:-:S04]  /*0c30*/  @!P0 FMUL R0, R0, 8388608 ;  /* 0x4b00000000008820 */ /* 0x000fc80000400000 */
[----:B------:R-:W-:-:S05]  /*0c40*/  VIADD R2, R0, 0xc0d55555 ;  /* 0xc0d5555500027836 */ /* 0x000fca0000000000 */
[----:B------:R-:W-:-:S05]  /*0c50*/  LOP3.LUT R3, R2, 0xff800000, RZ, 0xc0, !PT ;  /* 0xff80000002037812 */ /* 0x000fca00078ec0ff */
[----:B------:R-:W-:Y:S01]  /*0c60*/  IMAD.IADD R2, R0, 0x1, -R3 ;  /* 0x0000000100027824 */ /* 0x000fe200078e0a03 */
[----:B------:R-:W-:-:S03]  /*0c70*/  I2FP.F32.S32 R3, R3 ;  /* 0x0000000300037245 */ /* 0x000fc60000201400 */
[----:B------:R-:W-:Y:S01]  /*0c80*/  FADD R8, R2, -1 ;  /* 0xbf80000002087421 */ /* 0x000fe20000000000 */
[----:B------:R-:W-:Y:S02]  /*0c90*/  FSEL R2, RZ, -23, P0 ;  /* 0xc1b80000ff027808 */ /* 0x000fe40000000000 */
[----:B------:R-:W-:Y:S01]  /*0ca0*/  ISETP.GT.U32.AND P0, PT, R0, 0x7f7fffff, PT ;  /* 0x7f7fffff0000780c */ /* 0x000fe20003f04070 */
[C---:B------:R-:W-:Y:S02]  /*0cb0*/  FFMA R9, R8.reuse, -R9, 0.14084610342979431152 ;  /* 0x3e1039f608097423 */ /* 0x040fe40000000809 */
[----:B------:R-:W-:Y:S01]  /*0cc0*/  FFMA R2, R3, 1.1920928955078125e-07, R2 ;  /* 0x3400000003027823 */ /* 0x000fe20000000002 */
[----:B------:R-:W-:Y:S01]  /*0cd0*/  MOV R3, 0x7f800000 ;  /* 0x7f80000000037802 */ /* 0x000fe20000000f00 */
[----:B------:R-:W-:-:S04]  /*0ce0*/  FFMA R9, R8, R9, -0.12148627638816833496 ;  /* 0xbdf8cdcc08097423 */ /* 0x000fc80000000009 */
[----:B------:R-:W-:-:S04]  /*0cf0*/  FFMA R9, R8, R9, 0.13980610668659210205 ;  /* 0x3e0f295508097423 */ /* 0x000fc80000000009 */
[----:B------:R-:W-:-:S04]  /*0d00*/  FFMA R9, R8, R9, -0.16684235632419586182 ;  /* 0xbe2ad8b908097423 */ /* 0x000fc80000000009 */
[----:B------:R-:W-:-:S04]  /*0d10*/  FFMA R9, R8, R9, 0.20012299716472625732 ;  /* 0x3e4ced0b08097423 */ /* 0x000fc80000000009 */
[----:B------:R-:W-:-:S04]  /*0d20*/  FFMA R9, R8, R9, -0.24999669194221496582 ;  /* 0xbe7fff2208097423 */ /* 0x000fc80000000009 */
[----:B------:R-:W-:-:S04]  /*0d30*/  FFMA R9, R8, R9, 0.33333182334899902344 ;  /* 0x3eaaaa7808097423 */ /* 0x000fc80000000009 */
[----:B------:R-:W-:-:S04]  /*0d40*/  FFMA R9, R8, R9, -0.5 ;  /* 0xbf00000008097423 */ /* 0x000fc80000000009 */
[----:B------:R-:W-:-:S04]  /*0d50*/  FMUL R9, R8, R9 ;  /* 0x0000000908097220 */ /* 0x000fc80000400000 */
[----:B------:R-:W-:Y:S01]  /*0d60*/  FFMA R9, R8, R9, R8 ;  /* 0x0000000908097223 */ /* 0x000fe20000000008 */
[----:B------:R-:W-:-:S03]  /*0d70*/  MOV R8, 0x58 ;  /* 0x0000005800087802 */ /* 0x000fc60000000f00 */
[----:B------:R-:W-:Y:S01]  /*0d80*/  FFMA R2, R2, 0.69314718246459960938, R9 ;  /* 0x3f31721802027823 */ /* 0x000fe20000000009 */
[C---:B------:R-:W-:Y:S01]  /*0d90*/  @P0 FFMA R2, R0.reuse, R3, +INF ;  /* 0x7f80000000020423 */ /* 0x040fe20000000003 */
[----:B------:R-:W-:Y:S01]  /*0da0*/  FSETP.NEU.AND P0, PT, R0, RZ, PT ;  /* 0x000000ff0000720b */ /* 0x000fe20003f0d000 */
[----:B------:R-:W1:Y:S02]  /*0db0*/  LDC.64 R8, c[0x4][R8] ;  /* 0x0100000008087b82 */ /* 0x000e640000000a00 */
[----:B------:R-:W-:-:S04]  /*0dc0*/  FMUL R2, R2, 0.43429449200630187988 ;  /* 0x3ede5bd902027820 */ /* 0x000fc80000400000 */
[----:B------:R-:W-:-:S05]  /*0dd0*/  FMUL R2, R2, 10 ;  /* 0x4120000002027820 */ /* 0x000fca0000400000 */
[----:B------:R-:W-:-:S04]  /*0de0*/  FSEL R0, R2, -INF , P0 ;  /* 0xff80000002007808 */ /* 0x000fc80000000000 */
[----:B------:R-:W2:Y:S02]  /*0df0*/  F2F.F64.F32 R2, R0 ;  /* 0x0000000000027310 */ /* 0x000ea40000201800 */
[----:B--2---:R2:W-:Y:S02]  /*0e00*/  STL.64 [R1], R2 ;  /* 0x0000000201007387 */ /* 0x0045e40000100a00 */
[----:B------:R-:W-:-:S07]  /*0e10*/  LEPC R20, `(.L_x_144) ;  /* 0x000000001014794e */ /* 0x000fce0000000000 */
[----:B012---:R-:W-:Y:S05]  /*0e20*/  CALL.ABS.NOINC R8 ;  /* 0x0000000008007343 */ /* 0x007fea0003c00000 */
.L_x_144:
[----:B------:R-:W-:Y:S05]  /*0e30*/  EXIT ;  /* 0x000000000000794d */ /* 0x000fea0003800000 */
        .weak           $__internal_5_$__cuda_sm20_div_rn_f64_full
        .type           $__internal_5_$__cuda_sm20_div_rn_f64_full,@function
        .size           $__internal_5_$__cuda_sm20_div_rn_f64_full,(.L_x_157 - $__internal_5_$__cuda_sm20_div_rn_f64_full)
$__internal_5_$__cuda_sm20_div_rn_f64_full:
[C---:B------:R-:W-:Y:S01]  /*0e40*/  FSETP.GEU.AND P0, PT, |R5|.reuse, 1.469367938527859385e-39, PT ;  /* 0x001000000500780b */ /* 0x040fe20003f0e200 */
[----:B------:R-:W-:Y:S01]  /*0e50*/  IMAD.MOV.U32 R12, RZ, RZ, 0x1 ;  /* 0x00000001ff0c7424 */ /* 0x000fe200078e00ff */
[C---:B------:R-:W-:Y:S01]  /*0e60*/  LOP3.LUT R2, R5.reuse, 0x800fffff, RZ, 0xc0, !PT ;  /* 0x800fffff05027812 */ /* 0x040fe200078ec0ff */
[----:B------:R-:W-:Y:S01]  /*0e70*/  IMAD.MOV.U32 R14, RZ, RZ, 0x1ca00000 ;  /* 0x1ca00000ff0e7424 */ /* 0x000fe200078e00ff */
[----:B------:R-:W-:Y:S02]  /*0e80*/  LOP3.LUT R20, R5, 0x7ff00000, RZ, 0xc0, !PT ;  /* 0x7ff0000005147812 */ /* 0x000fe400078ec0ff */
[----:B------:R-:W-:Y:S01]  /*0e90*/  LOP3.LUT R3, R2, 0x3ff00000, RZ, 0xfc, !PT ;  /* 0x3ff0000002037812 */ /* 0x000fe200078efcff */
[----:B------:R-:W-:-:S06]  /*0ea0*/  IMAD.MOV.U32 R2, RZ, RZ, R4 ;  /* 0x000000ffff027224 */ /* 0x000fcc00078e0004 */
[----:B------:R-:W-:-:S06]  /*0eb0*/  @!P0 DMUL R2, R4, 8.98846567431157953865e+307 ;  /* 0x7fe0000004028828 */ /* 0x000fcc0000000000 */
[----:B------:R-:W0:Y:S02]  /*0ec0*/  MUFU.RCP64H R13, R3 ;  /* 0x00000003000d7308 */ /* 0x000e240000001800 */
[----:B0-----:R-:W-:-:S08]  /*0ed0*/  DFMA R8, R12, -R2, 1 ;  /* 0x3ff000000c08742b */ /* 0x001fd00000000802 */
[----:B------:R-:W-:-:S08]  /*0ee0*/  DFMA R8, R8, R8, R8 ;  /* 0x000000080808722b */ /* 0x000fd00000000008 */
[----:B------:R-:W-:Y:S01]  /*0ef0*/  DFMA R12, R12, R8, R12 ;  /* 0x000000080c0c722b */ /* 0x000fe2000000000c */
[----:B------:R-:W-:Y:S01]  /*0f00*/  MOV R9, R17 ;  /* 0x0000001100097202 */ /* 0x000fe20000000f00 */
[----:B------:R-:W-:-:S03]  /*0f10*/  IMAD.MOV.U32 R8, RZ, RZ, R16 ;  /* 0x000000ffff087224 */ /* 0x000fc600078e0010 */
[----:B------:R-:W-:Y:S01]  /*0f20*/  LOP3.LUT R15, R9, 0x7ff00000, RZ, 0xc0, !PT ;  /* 0x7ff00000090f7812 */ /* 0x000fe200078ec0ff */
[----:B------:R-:W-:Y:S02]  /*0f30*/  IMAD.MOV.U32 R10, RZ, RZ, R8 ;  /* 0x000000ffff0a7224 */ /* 0x000fe400078e0008 */
[----:B------:R-:W-:Y:S01]  /*0f40*/  DFMA R16, R12, -R2, 1 ;  /* 0x3ff000000c10742b */ /* 0x000fe20000000802 */
[----:B------:R-:W-:Y:S01]  /*0f50*/  ISETP.GE.U32.AND P1, PT, R15, R20, PT ;  /* 0x000000140f00720c */ /* 0x000fe20003f26070 */
[----:B------:R-:W-:-:S03]  /*0f60*/  IMAD.MOV.U32 R21, RZ, RZ, R15 ;  /* 0x000000ffff157224 */ /* 0x000fc600078e000f */
[----:B------:R-:W-:Y:S02]  /*0f70*/  SEL R11, R14, 0x63400000, !P1 ;  /* 0x634000000e0b7807 */ /* 0x000fe40004800000 */
[----:B------:R-:W-:Y:S01]  /*0f80*/  FSETP.GEU.AND P1, PT, |R9|, 1.469367938527859385e-39, PT ;  /* 0x001000000900780b */ /* 0x000fe20003f2e200 */
[----:B------:R-:W-:Y:S01]  /*0f90*/  DFMA R12, R12, R16, R12 ;  /* 0x000000100c0c722b */ /* 0x000fe2000000000c */
[----:B------:R-:W-:-:S11]  /*0fa0*/  LOP3.LUT R11, R11, 0x800fffff, R9, 0xf8, !PT ;  /* 0x800fffff0b0b7812 */ /* 0x000fd600078ef809 */
[----:B------:R-:W-:Y:S05]  /*0fb0*/  @P1 BRA `(.L_x_145) ;  /* 0x0000000000201947 */ /* 0x000fea0003800000 */
[----:B------:R-:W-:-:S04]  /*0fc0*/  LOP3.LUT R16, R5, 0x7ff00000, RZ, 0xc0, !PT ;  /* 0x7ff0000005107812 */ /* 0x000fc800078ec0ff */
[----:B------:R-:W-:Y:S01]  /*0fd0*/  ISETP.GE.U32.AND P1, PT, R15, R16, PT ;  /* 0x000000100f00720c */ /* 0x000fe20003f26070 */
[----:B------:R-:W-:-:S03]  /*0fe0*/  IMAD.MOV.U32 R16, RZ, RZ, RZ ;  /* 0x000000ffff107224 */ /* 0x000fc600078e00ff */
[----:B------:R-:W-:-:S04]  /*0ff0*/  SEL R17, R14, 0x63400000, !P1 ;  /* 0x634000000e117807 */ /* 0x000fc80004800000 */
[----:B------:R-:W-:-:S04]  /*1000*/  LOP3.LUT R17, R17, 0x80000000, R9, 0xf8, !PT ;  /* 0x8000000011117812 */ /* 0x000fc800078ef809 */
[----:B------:R-:W-:-:S06]  /*1010*/  LOP3.LUT R17, R17, 0x100000, RZ, 0xfc, !PT ;  /* 0x0010000011117812 */ /* 0x000fcc00078efcff */
[----:B------:R-:W-:-:S10]  /*1020*/  DFMA R10, R10, 2, -R16 ;  /* 0x400000000a0a782b */ /* 0x000fd40000000810 */
[----:B------:R-:W-:-:S07]  /*1030*/  LOP3.LUT R21, R11, 0x7ff00000, RZ, 0xc0, !PT ;  /* 0x7ff000000b157812 */ /* 0x000fce00078ec0ff */
.L_x_145:
[----:B------:R-:W-:Y:S01]  /*1040*/  @!P0 LOP3.LUT R20, R3, 0x7ff00000, RZ, 0xc0, !PT ;  /* 0x7ff0000003148812 */ /* 0x000fe200078ec0ff */
[----:B------:R-:W-:Y:S01]  /*1050*/  DMUL R16, R12, R10 ;  /* 0x0000000a0c107228 */ /* 0x000fe20000000000 */
[----:B------:R-:W-:-:S03]  /*1060*/  IADD3 R22, PT, PT, R21, -0x1, RZ ;  /* 0xffffffff15167810 */ /* 0x000fc60007ffe0ff */
[----:B------:R-:W-:Y:S01]  /*1070*/  VIADD R23, R20, 0xffffffff ;  /* 0xffffffff14177836 */ /* 0x000fe20000000000 */
[----:B------:R-:W-:-:S03]  /*1080*/  ISETP.GT.U32.AND P0, PT, R22, 0x7feffffe, PT ;  /* 0x7feffffe1600780c */ /* 0x000fc60003f04070 */
[----:B------:R-:W-:Y:S01]  /*1090*/  DFMA R18, R16, -R2, R10 ;  /* 0x800000021012722b */ /* 0x000fe2000000000a */
[----:B------:R-:W-:-:S07]  /*10a0*/  ISETP.GT.U32.OR P0, PT, R23, 0x7feffffe, P0 ;  /* 0x7feffffe1700780c */ /* 0x000fce0000704470 */
[----:B------:R-:W-:-:S06]  /*10b0*/  DFMA R12, R12, R18, R16 ;  /* 0x000000120c0c722b */ /* 0x000fcc0000000010 */
[----:B------:R-:W-:Y:S05]  /*10c0*/  @P0 BRA `(.L_x_146) ;  /* 0x00000000006c0947 */ /* 0x000fea0003800000 */
[----:B------:R-:W-:-:S04]  /*10d0*/  LOP3.LUT R16, R5, 0x7ff00000, RZ, 0xc0, !PT ;  /* 0x7ff0000005107812 */ /* 0x000fc800078ec0ff */
[CC--:B------:R-:W-:Y:S02]  /*10e0*/  VIADDMNMX R8, R15.reuse, -R16.reuse, 0xb9600000, !PT ;  /* 0xb96000000f087446 */ /* 0x0c0fe40007800910 */
[----:B------:R-:W-:Y:S02]  /*10f0*/  ISETP.GE.U32.AND P0, PT, R15, R16, PT ;  /* 0x000000100f00720c */ /* 0x000fe40003f06070 */
[----:B------:R-:W-:Y:S02]  /*1100*/  VIMNMX R8, PT, PT, R8, 0x46a00000, PT ;  /* 0x46a0000008087848 */ /* 0x000fe40003fe0100 */
[----:B------:R-:W-:-:S05]  /*1110*/  SEL R9, R14, 0x63400000, !P0 ;  /* 0x634000000e097807 */ /* 0x000fca0004000000 */
[----:B------:R-:W-:Y:S02]  /*1120*/  IMAD.IADD R16, R8, 0x1, -R9 ;  /* 0x0000000108107824 */ /* 0x000fe400078e0a09 */
[----:B------:R-:W-:Y:S02]  /*1130*/  IMAD.MOV.U32 R8, RZ, RZ, RZ ;  /* 0x000000ffff087224 */ /* 0x000fe400078e00ff */
[----:B------:R-:W-:-:S06]  /*1140*/  VIADD R9, R16, 0x7fe00000 ;  /* 0x7fe0000010097836 */ /* 0x000fcc0000000000 */
[----:B------:R-:W-:-:S10]  /*1150*/  DMUL R14, R12, R8 ;  /* 0x000000080c0e7228 */ /* 0x000fd40000000000 */
[----:B------:R-:W-:-:S13]  /*1160*/  FSETP.GTU.AND P0, PT, |R15|, 1.469367938527859385e-39, PT ;  /* 0x001000000f00780b */ /* 0x000fda0003f0c200 */
[----:B------:R-:W-:Y:S05]  /*1170*/  @P0 BRA `(.L_x_147) ;  /* 0x0000000000940947 */ /* 0x000fea0003800000 */
[----:B------:R-:W-:Y:S01]  /*1180*/  DFMA R2, R12, -R2, R10 ;  /* 0x800000020c02722b */ /* 0x000fe2000000000a */
[----:B------:R-:W-:-:S09]  /*1190*/  MOV R8, RZ ;  /* 0x000000ff00087202 */ /* 0x000fd20000000f00 */
[C---:B------:R-:W-:Y:S02]  /*11a0*/  FSETP.NEU.AND P0, PT, R3.reuse, RZ, PT ;  /* 0x000000ff0300720b */ /* 0x040fe40003f0d000 */
[----:B------:R-:W-:-:S04]  /*11b0*/  LOP3.LUT R5, R3, 0x80000000, R5, 0x48, !PT ;  /* 0x8000000003057812 */ /* 0x000fc800078e4805 */
[----:B------:R-:W-:-:S07]  /*11c0*/  LOP3.LUT R9, R5, R9, RZ, 0xfc, !PT ;  /* 0x0000000905097212 */ /* 0x000fce00078efcff */
[----:B------:R-:W-:Y:S05]  /*11d0*/  @!P0 BRA `(.L_x_147) ;  /* 0x00000000007c8947 */ /* 0x000fea0003800000 */
[----:B------:R-:W-:Y:S01]  /*11e0*/  IMAD.MOV R3, RZ, RZ, -R16 ;  /* 0x000000ffff037224 */ /* 0x000fe200078e0a10 */
[----:B------:R-:W-:Y:S01]  /*11f0*/  DMUL.RP R8, R12, R8 ;  /* 0x000000080c087228 */ /* 0x000fe20000008000 */
[----:B------:R-:W-:-:S06]  /*1200*/  IMAD.MOV.U32 R2, RZ, RZ, RZ ;  /* 0x000000ffff027224 */ /* 0x000fcc00078e00ff */
[----:B------:R-:W-:-:S03]  /*1210*/  DFMA R2, R14, -R2, R12 ;  /* 0x800000020e02722b */ /* 0x000fc6000000000c */
[----:B------:R-:W-:-:S03]  /*1220*/  LOP3.LUT R5, R9, R5, RZ, 0x3c, !PT ;  /* 0x0000000509057212 */ /* 0x000fc600078e3cff */
[----:B------:R-:W-:-:S04]  /*1230*/  IADD3 R2, PT, PT, -R16, -0x43300000, RZ ;  /* 0xbcd0000010027810 */ /* 0x000fc80007ffe1ff */
[----:B------:R-:W-:-:S04]  /*1240*/  FSETP.NEU.AND P0, PT, |R3|, R2, PT ;  /* 0x000000020300720b */ /* 0x000fc80003f0d200 */
[----:B------:R-:W-:Y:S02]  /*1250*/  FSEL R14, R8, R14, !P0 ;  /* 0x0000000e080e7208 */ /* 0x000fe40004000000 */
[----:B------:R-:W-:Y:S01]  /*1260*/  FSEL R15, R5, R15, !P0 ;  /* 0x0000000f050f7208 */ /* 0x000fe20004000000 */
[----:B------:R-:W-:Y:S06]  /*1270*/  BRA `(.L_x_147) ;  /* 0x0000000000547947 */ /* 0x000fec0003800000 */
.L_x_146:
[----:B------:R-:W-:-:S14]  /*1280*/  DSETP.NAN.AND P0, PT, R8, R8, PT ;  /* 0x000000080800722a */ /* 0x000fdc0003f08000 */
[----:B------:R-:W-:Y:S05]  /*1290*/  @P0 BRA `(.L_x_148) ;  /* 0x0000000000440947 */ /* 0x000fea0003800000 */
[----:B------:R-:W-:-:S14]  /*12a0*/  DSETP.NAN.AND P0, PT, R4, R4, PT ;  /* 0x000000040400722a */ /* 0x000fdc0003f08000 */
[----:B------:R-:W-:Y:S05]  /*12b0*/  @P0 BRA `(.L_x_149) ;  /* 0x0000000000300947 */ /* 0x000fea0003800000 */
[----:B------:R-:W-:Y:S01]  /*12c0*/  ISETP.NE.AND P0, PT, R21, R20, PT ;  /* 0x000000141500720c */ /* 0x000fe20003f05270 */
[----:B------:R-:W-:Y:S02]  /*12d0*/  IMAD.MOV.U32 R14, RZ, RZ, 0x0 ;  /* 0x00000000ff0e7424 */ /* 0x000fe400078e00ff */
[----:B------:R-:W-:-:S10]  /*12e0*/  IMAD.MOV.U32 R15, RZ, RZ, -0x80000 ;  /* 0xfff80000ff0f7424 */ /* 0x000fd400078e00ff */
[----:B------:R-:W-:Y:S05]  /*12f0*/  @!P0 BRA `(.L_x_147) ;  /* 0x0000000000348947 */ /* 0x000fea0003800000 */
[----:B------:R-:W-:Y:S02]  /*1300*/  ISETP.NE.AND P0, PT, R21, 0x7ff00000, PT ;  /* 0x7ff000001500780c */ /* 0x000fe40003f05270 */
[----:B------:R-:W-:Y:S02]  /*1310*/  LOP3.LUT R15, R9, 0x80000000, R5, 0x48, !PT ;  /* 0x80000000090f7812 */ /* 0x000fe400078e4805 */
[----:B------:R-:W-:-:S13]  /*1320*/  ISETP.EQ.OR P0, PT, R20, RZ, !P0 ;  /* 0x000000ff1400720c */ /* 0x000fda0004702670 */
[----:B------:R-:W-:Y:S02]  /*1330*/  @P0 LOP3.LUT R2, R15, 0x7ff00000, RZ, 0xfc, !PT ;  /* 0x7ff000000f020812 */ /* 0x000fe400078efcff */
[----:B------:R-:W-:Y:S01]  /*1340*/  @!P0 MOV R14, RZ ;  /* 0x000000ff000e8202 */ /* 0x000fe20000000f00 */
[----:B------:R-:W-:Y:S02]  /*1350*/  @P0 IMAD.MOV.U32 R14, RZ, RZ, RZ ;  /* 0x000000ffff0e0224 */ /* 0x000fe400078e00ff */
[----:B------:R-:W-:Y:S01]  /*1360*/  @P0 IMAD.MOV.U32 R15, RZ, RZ, R2 ;  /* 0x000000ffff0f0224 */ /* 0x000fe200078e0002 */
[----:B------:R-:W-:Y:S06]  /*1370*/  BRA `(.L_x_147) ;  /* 0x0000000000147947 */ /* 0x000fec0003800000 */
.L_x_149:
[----:B------:R-:W-:Y:S01]  /*1380*/  LOP3.LUT R15, R5, 0x80000, RZ, 0xfc, !PT ;  /* 0x00080000050f7812 */ /* 0x000fe200078efcff */
[----:B------:R-:W-:Y:S01]  /*1390*/  IMAD.MOV.U32 R14, RZ, RZ, R4 ;  /* 0x000000ffff0e7224 */ /* 0x000fe200078e0004 */
[----:B------:R-:W-:Y:S06]  /*13a0*/  BRA `(.L_x_147) ;  /* 0x0000000000087947 */ /* 0x000fec0003800000 */
.L_x_148:
[----:B------:R-:W-:Y:S01]  /*13b0*/  LOP3.LUT R15, R9, 0x80000, RZ, 0xfc, !PT ;  /* 0x00080000090f7812 */ /* 0x000fe200078efcff */
[----:B------:R-:W-:-:S07]  /*13c0*/  IMAD.MOV.U32 R14, RZ, RZ, R8 ;  /* 0x000000ffff0e7224 */ /* 0x000fce00078e0008 */
.L_x_147:
[----:B------:R-:W-:Y:S01]  /*13d0*/  IMAD.MOV.U32 R2, RZ, RZ, R0 ;  /* 0x000000ffff027224 */ /* 0x000fe200078e0000 */
[----:B------:R-:W-:Y:S01]  /*13e0*/  MOV R4, R14 ;  /* 0x0000000e00047202 */ /* 0x000fe20000000f00 */
[----:B------:R-:W-:Y:S02]  /*13f0*/  IMAD.MOV.U32 R3, RZ, RZ, 0x0 ;  /* 0x00000000ff037424 */ /* 0x000fe400078e00ff */
[----:B------:R-:W-:Y:S02]  /*1400*/  IMAD.MOV.U32 R5, RZ, RZ, R15 ;  /* 0x000000ffff057224 */ /* 0x000fe400078e000f */
[----:B------:R-:W-:Y:S05]  /*1410*/  RET.REL.NODEC R2 `(_Z4psnrv) ;  /* 0xffffffe802f87950 */ /* 0x000fea0003c3ffff */
.L_x_150:
        /* <DEDUP_REMOVED lines=14> */
.L_x_157:


//--------------------- .text._Z9dummyCopyv       --------------------------
	.section	.text._Z9dummyCopyv,"ax",@progbits
	.align	128
        .global         _Z9dummyCopyv
        .type           _Z9dummyCopyv,@function
        .size           _Z9dummyCopyv,(.L_x_164 - _Z9dummyCopyv)
        .other          _Z9dummyCopyv,@"STO_CUDA_ENTRY STV_DEFAULT"
_Z9dummyCopyv:
.text._Z9dummyCopyv:
[----:B------:R-:W-:Y:S01]  /*0000*/  LDC R1, c[0x0][0x37c] ;  /* 0x0000df00ff017b82 */ /* 0x000fe20000000800 */
[----:B------:R-:W0:Y:S07]  /*0010*/  S2R R0, SR_TID.X ;  /* 0x0000000000007919 */ /* 0x000e2e0000002100 */
[----:B------:R-:W0:Y:S01]  /*0020*/  S2UR UR6, SR_CTAID.X ;  /* 0x00000000000679c3 */ /* 0x000e220000002500 */
[----:B------:R-:W1:Y:S07]  /*0030*/  LDCU.64 UR4, c[0x0][0x358] ;  /* 0x00006b00ff0477ac */ /* 0x000e6e0008000a00 */
[----:B------:R-:W0:Y:S08]  /*0040*/  LDC R7, c[0x0][0x360] ;  /* 0x0000d800ff077b82 */ /* 0x000e300000000800 */
[----:B------:R-:W2:Y:S08]  /*0050*/  LDC.64 R2, c[0x4][0x20] ;  /* 0x01000800ff027b82 */ /* 0x000eb00000000a00 */
[----:B------:R-:W3:Y:S01]  /*0060*/  LDC.64 R4, c[0x4][0x28] ;  /* 0x01000a00ff047b82 */ /* 0x000ee20000000a00 */
[----:B0-----:R-:W-:-:S04]  /*0070*/  IMAD R7, R7, UR6, R0 ;  /* 0x0000000607077c24 */ /* 0x001fc8000f8e0200 */
[----:B--2---:R-:W-:-:S06]  /*0080*/  IMAD.WIDE.U32 R2, R7, 0x4, R2 ;  /* 0x0000000407027825 */ /* 0x004fcc00078e0002 */
[----:B-1----:R-:W2:Y:S01]  /*0090*/  LDG.E R3, desc[UR4][R2.64] ;  /* 0x0000000402037981 */ /* 0x002ea2000c1e1900 */
[----:B---3--:R-:W-:-:S05]  /*00a0*/  IMAD.WIDE.U32 R4, R7, 0x4, R4 ;  /* 0x0000000407047825 */ /* 0x008fca00078e0004 */
[----:B--2---:R-:W-:Y:S01]  /*00b0*/  STG.E desc[UR4][R4.64], R3 ;  /* 0x0000000304007986 */ /* 0x004fe2000c101904 */
[----:B------:R-:W-:Y:S05]  /*00c0*/  EXIT ;  /* 0x000000000000794d */ /* 0x000fea0003800000 */
.L_x_151:
        /* <DEDUP_REMOVED lines=11> */
.L_x_164:


//--------------------- .nv.global.init           --------------------------
	.section	.nv.global.init,"aw",@progbits
.nv.global.init:
	.type		$str$2,@object
	.size		$str$2,($str$4 - $str$2)
$str$2:
        /*0000*/ 	.byte	0x64, 0x5f, 0x78, 0x5b, 0x25, 0x69, 0x5d, 0x3a, 0x20, 0x25, 0x34, 0x66, 0x0a, 0x00
	.type		$str$4,@object
	.size		$str$4,($str$3 - $str$4)
$str$4:
        /*000e*/ 	.byte	0x64, 0x5f, 0x78, 0x5b, 0x25, 0x69, 0x5d, 0x3a, 0x20, 0x25, 0x2e, 0x34, 0x66, 0x0a, 0x00
	.type		$str$3,@object
	.size		$str$3,($str - $str$3)
$str$3:
        /*001d*/ 	.byte	0x64, 0x5f, 0x69, 0x78, 0x5b, 0x25, 0x69, 0x5d, 0x3a, 0x20, 0x25, 0x2e, 0x34, 0x66, 0x0a, 0x00
	.type		$str,@object
	.size		$str,($str$1 - $str)
$str:
        /*002d*/ 	.byte	0x47, 0x50, 0x55, 0x20, 0x50, 0x53, 0x4e, 0x52, 0x3a, 0x20, 0x25, 0x66, 0x5b, 0x64, 0x42, 0x5d
        /*003d*/ 	.byte	0x0a, 0x20, 0x00
	.type		$str$1,@object
	.size		$str$1,(.L_10 - $str$1)
$str$1:
        /*0040*/ 	.byte	0x3d, 0x3d, 0x3d, 0x3d, 0x3d, 0x3d, 0x3d, 0x20, 0x47, 0x50, 0x55, 0x20, 0x53, 0x49, 0x44, 0x45
        /*0050*/ 	.byte	0x3a, 0x20, 0x3d, 0x3d, 0x3d, 0x3d, 0x3d, 0x3d, 0x3d, 0x3d, 0x3d, 0x0a, 0x00
.L_10:


//--------------------- .nv.shared.reserved.0     --------------------------
	.section	.nv.shared.reserved.0,"aw",@nobits
	.weak		__nv_reservedSMEM_offset_0_alias
	.size		__nv_reservedSMEM_offset_0_alias, 0, 64
	.other		__nv_reservedSMEM_offset_0_alias,@"STO_CUDA_RESERVED_SHARED STV_DEFAULT"
__nv_reservedSMEM_offset_0_alias:
	.zero		0
	.zero		64


//--------------------- .nv.global                --------------------------
	.section	.nv.global,"aw",@nobits
	.align	4
.nv.global:
	.type		d_x,@object
	.size		d_x,(d_ix - d_x)
d_x:
	.zero		32768
	.type		d_ix,@object
	.size		d_ix,(d_Xfp32 - d_ix)
d_ix:
	.zero		32768
	.type		d_Xfp32,@object
	.size		d_Xfp32,(d_rms - d_Xfp32)
d_Xfp32:
	.zero		32768
	.type		d_rms,@object
	.size		d_rms,(d_inOut - d_rms)
d_rms:
	.zero		32768
	.type		d_inOut,@object
	.size		d_inOut,(d_inOutCopy - d_inOut)
d_inOut:
	.zero		4000000
	.type		d_inOutCopy,@object
	.size		d_inOutCopy,(.L_8 - d_inOutCopy)
d_inOutCopy:
	.zero		4000000
.L_8:


//--------------------- .nv.constant0._Z20dataMedianPreprocessv --------------------------
	.section	.nv.constant0._Z20dataMedianPreprocessv,"a",@progbits
	.sectionflags	@""
	.align	4
.nv.constant0._Z20dataMedianPreprocessv:
	.zero		896


//--------------------- .nv.constant0._Z14dctKernelFloatv --------------------------
	.section	.nv.constant0._Z14dctKernelFloatv,"a",@progbits
	.sectionflags	@""
	.align	4
.nv.constant0._Z14dctKernelFloatv:
	.zero		896


//--------------------- .nv.constant0._Z15idctKernelFloatv --------------------------
	.section	.nv.constant0._Z15idctKernelFloatv,"a",@progbits
	.sectionflags	@""
	.align	4
.nv.constant0._Z15idctKernelFloatv:
	.zero		896


//--------------------- .nv.constant0._Z11printKernelv --------------------------
	.section	.nv.constant0._Z11printKernelv,"a",@progbits
	.sectionflags	@""
	.align	4
.nv.constant0._Z11printKernelv:
	.zero		896


//--------------------- .nv.constant0._Z3rmsv     --------------------------
	.section	.nv.constant0._Z3rmsv,"a",@progbits
	.sectionflags	@""
	.align	4
.nv.constant0._Z3rmsv:
	.zero		896


//--------------------- .nv.constant0._Z4psnrv    --------------------------
	.section	.nv.constant0._Z4psnrv,"a",@progbits
	.sectionflags	@""
	.align	4
.nv.constant0._Z4psnrv:
	.zero		896


//--------------------- .nv.constant0._Z9dummyCopyv --------------------------
	.section	.nv.constant0._Z9dummyCopyv,"a",@progbits
	.sectionflags	@""
	.align	4
.nv.constant0._Z9dummyCopyv:
	.zero		896


//--------------------- SYMBOLS --------------------------

	.type		.nv.reservedSmem.offset0,@object
	.size		.nv.reservedSmem.offset0,0x4
	.type		vprintf,@function
